//
// Generated by NVIDIA NVVM Compiler
//
// Compiler Build ID: CL-36424714
// Cuda compilation tools, release 13.0, V13.0.88
// Based on NVVM 20.0.0
//

.version 9.0
.target sm_100
.address_size 64

	// .globl	_Z14kernelgpuInituIdEvPT_S1_S1_S1_iiiiii
.func  (.param .b64 func_retval0) __internal_accurate_pow
(
	.param .b64 __internal_accurate_pow_param_0
)
;

.visible .entry _Z14kernelgpuInituIdEvPT_S1_S1_S1_iiiiii(
	.param .u64 .ptr .align 1 _Z14kernelgpuInituIdEvPT_S1_S1_S1_iiiiii_param_0,
	.param .u64 .ptr .align 1 _Z14kernelgpuInituIdEvPT_S1_S1_S1_iiiiii_param_1,
	.param .u64 .ptr .align 1 _Z14kernelgpuInituIdEvPT_S1_S1_S1_iiiiii_param_2,
	.param .u64 .ptr .align 1 _Z14kernelgpuInituIdEvPT_S1_S1_S1_iiiiii_param_3,
	.param .u32 _Z14kernelgpuInituIdEvPT_S1_S1_S1_iiiiii_param_4,
	.param .u32 _Z14kernelgpuInituIdEvPT_S1_S1_S1_iiiiii_param_5,
	.param .u32 _Z14kernelgpuInituIdEvPT_S1_S1_S1_iiiiii_param_6,
	.param .u32 _Z14kernelgpuInituIdEvPT_S1_S1_S1_iiiiii_param_7,
	.param .u32 _Z14kernelgpuInituIdEvPT_S1_S1_S1_iiiiii_param_8,
	.param .u32 _Z14kernelgpuInituIdEvPT_S1_S1_S1_iiiiii_param_9
)
{
	.reg .pred 	%p<30>;
	.reg .b32 	%r<64>;
	.reg .b32 	%f<3>;
	.reg .b64 	%rd<20>;
	.reg .b64 	%fd<79>;

	ld.param.u32 	%r16, [_Z14kernelgpuInituIdEvPT_S1_S1_S1_iiiiii_param_5];
	ld.param.u32 	%r17, [_Z14kernelgpuInituIdEvPT_S1_S1_S1_iiiiii_param_6];
	ld.param.u32 	%r18, [_Z14kernelgpuInituIdEvPT_S1_S1_S1_iiiiii_param_7];
	mov.u32 	%r20, %tid.x;
	mov.u32 	%r21, %ctaid.x;
	mov.u32 	%r22, %ntid.x;
	mad.lo.s32 	%r63, %r21, %r22, %r20;
	setp.ge.s32 	%p2, %r63, %r16;
	@%p2 bra 	$L__BB0_16;
	ld.param.u32 	%r61, [_Z14kernelgpuInituIdEvPT_S1_S1_S1_iiiiii_param_8];
	mul.lo.s32 	%r2, %r61, %r17;
	mov.f64 	%fd25, 0d4000000000000000;
	{
	.reg .b32 %temp; 
	mov.b64 	{%temp, %r3}, %fd25;
	}
	and.b32  	%r4, %r3, 2146435072;
	setp.eq.s32 	%p3, %r4, 1062207488;
	setp.lt.s32 	%p4, %r3, 0;
	selp.b32 	%r5, 0, 2146435072, %p4;
	and.b32  	%r23, %r3, 2147483647;
	setp.ne.s32 	%p5, %r23, 1071644672;
	and.pred  	%p1, %p3, %p5;
	mul.lo.s32 	%r6, %r61, %r18;
$L__BB0_2:
	ld.param.u32 	%r62, [_Z14kernelgpuInituIdEvPT_S1_S1_S1_iiiiii_param_8];
	ld.param.u64 	%rd19, [_Z14kernelgpuInituIdEvPT_S1_S1_S1_iiiiii_param_3];
	ld.param.u64 	%rd18, [_Z14kernelgpuInituIdEvPT_S1_S1_S1_iiiiii_param_1];
	setp.lt.s32 	%p6, %r3, 0;
	setp.eq.s32 	%p7, %r4, 1062207488;
	div.s32 	%r9, %r63, %r62;
	mul.lo.s32 	%r24, %r9, %r62;
	sub.s32 	%r8, %r63, %r24;
	cvta.to.global.u64 	%rd5, %rd19;
	ld.global.f64 	%fd26, [%rd5];
	ld.global.f64 	%fd27, [%rd5+8];
	ld.global.f64 	%fd28, [%rd5+16];
	ld.global.f64 	%fd1, [%rd5+24];
	ld.global.f64 	%fd29, [%rd5+72];
	ld.global.f64 	%fd30, [%rd5+80];
	mad.lo.s32 	%r25, %r2, %r9, %r8;
	cvta.to.global.u64 	%rd6, %rd18;
	mul.wide.s32 	%rd7, %r25, 8;
	add.s64 	%rd8, %rd6, %rd7;
	ld.global.f64 	%fd31, [%rd8];
	mul.wide.s32 	%rd1, %r62, 8;
	add.s64 	%rd9, %rd8, %rd1;
	ld.global.f64 	%fd2, [%rd9];
	mul.f64 	%fd3, %fd29, %fd29;
	mul.f64 	%fd32, %fd28, %fd28;
	rcp.rn.f64 	%fd4, %fd32;
	rcp.rn.f64 	%fd33, %fd29;
	rcp.rn.f64 	%fd5, %fd30;
	mul.f64 	%fd34, %fd26, %fd33;
	mul.f64 	%fd6, %fd27, %fd33;
	sub.f64 	%fd7, %fd34, %fd31;
	{
	.reg .b32 %temp; 
	mov.b64 	{%temp, %r10}, %fd7;
	}
	abs.f64 	%fd8, %fd7;
	{ // callseq 0, 0
	.param .b64 param0;
	st.param.f64 	[param0], %fd8;
	.param .b64 retval0;
	call.uni (retval0), 
	__internal_accurate_pow, 
	(
	param0
	);
	ld.param.f64 	%fd35, [retval0];
	} // callseq 0
	setp.lt.s32 	%p9, %r10, 0;
	neg.f64 	%fd37, %fd35;
	selp.f64 	%fd38, %fd37, %fd35, %p7;
	selp.f64 	%fd39, %fd38, %fd35, %p9;
	setp.eq.f64 	%p10, %fd7, 0d0000000000000000;
	selp.b32 	%r26, %r10, 0, %p7;
	or.b32  	%r27, %r26, 2146435072;
	selp.b32 	%r28, %r27, %r26, %p6;
	mov.b32 	%r29, 0;
	mov.b64 	%fd40, {%r29, %r28};
	selp.f64 	%fd76, %fd40, %fd39, %p10;
	add.f64 	%fd41, %fd7, 0d4000000000000000;
	{
	.reg .b32 %temp; 
	mov.b64 	{%temp, %r30}, %fd41;
	}
	and.b32  	%r31, %r30, 2146435072;
	setp.ne.s32 	%p11, %r31, 2146435072;
	@%p11 bra 	$L__BB0_7;
	setp.num.f64 	%p12, %fd7, %fd7;
	@%p12 bra 	$L__BB0_5;
	mov.f64 	%fd42, 0d4000000000000000;
	add.rn.f64 	%fd76, %fd7, %fd42;
	bra.uni 	$L__BB0_7;
$L__BB0_5:
	setp.neu.f64 	%p13, %fd8, 0d7FF0000000000000;
	@%p13 bra 	$L__BB0_7;
	or.b32  	%r32, %r5, -2147483648;
	selp.b32 	%r33, %r32, %r5, %p1;
	selp.b32 	%r34, %r33, %r5, %p9;
	mov.b32 	%r35, 0;
	mov.b64 	%fd76, {%r35, %r34};
$L__BB0_7:
	setp.eq.f64 	%p18, %fd7, 0d3FF0000000000000;
	selp.f64 	%fd13, 0d3FF0000000000000, %fd76, %p18;
	sub.f64 	%fd14, %fd6, %fd2;
	{
	.reg .b32 %temp; 
	mov.b64 	{%temp, %r11}, %fd14;
	}
	abs.f64 	%fd15, %fd14;
	{ // callseq 1, 0
	.param .b64 param0;
	st.param.f64 	[param0], %fd15;
	.param .b64 retval0;
	call.uni (retval0), 
	__internal_accurate_pow, 
	(
	param0
	);
	ld.param.f64 	%fd43, [retval0];
	} // callseq 1
	setp.lt.s32 	%p19, %r11, 0;
	neg.f64 	%fd45, %fd43;
	selp.f64 	%fd46, %fd45, %fd43, %p7;
	selp.f64 	%fd47, %fd46, %fd43, %p19;
	setp.eq.f64 	%p20, %fd14, 0d0000000000000000;
	selp.b32 	%r36, %r11, 0, %p7;
	or.b32  	%r37, %r36, 2146435072;
	selp.b32 	%r38, %r37, %r36, %p6;
	mov.b32 	%r39, 0;
	mov.b64 	%fd48, {%r39, %r38};
	selp.f64 	%fd77, %fd48, %fd47, %p20;
	add.f64 	%fd49, %fd14, 0d4000000000000000;
	{
	.reg .b32 %temp; 
	mov.b64 	{%temp, %r40}, %fd49;
	}
	and.b32  	%r41, %r40, 2146435072;
	setp.ne.s32 	%p21, %r41, 2146435072;
	@%p21 bra 	$L__BB0_12;
	setp.num.f64 	%p22, %fd14, %fd14;
	@%p22 bra 	$L__BB0_10;
	mov.f64 	%fd50, 0d4000000000000000;
	add.rn.f64 	%fd77, %fd14, %fd50;
	bra.uni 	$L__BB0_12;
$L__BB0_10:
	setp.neu.f64 	%p23, %fd15, 0d7FF0000000000000;
	@%p23 bra 	$L__BB0_12;
	or.b32  	%r42, %r5, -2147483648;
	selp.b32 	%r43, %r42, %r5, %p1;
	selp.b32 	%r44, %r43, %r5, %p19;
	mov.b32 	%r45, 0;
	mov.b64 	%fd77, {%r45, %r44};
$L__BB0_12:
	setp.eq.f64 	%p25, %fd14, 0d3FF0000000000000;
	selp.f64 	%fd51, 0d3FF0000000000000, %fd77, %p25;
	add.f64 	%fd52, %fd13, %fd51;
	mul.f64 	%fd53, %fd4, %fd3;
	mul.f64 	%fd54, %fd53, %fd52;
	mul.f64 	%fd20, %fd54, 0dBFE0000000000000;
	fma.rn.f64 	%fd55, %fd20, 0d3FF71547652B82FE, 0d4338000000000000;
	{
	.reg .b32 %temp; 
	mov.b64 	{%r12, %temp}, %fd55;
	}
	mov.f64 	%fd56, 0dC338000000000000;
	add.rn.f64 	%fd57, %fd55, %fd56;
	fma.rn.f64 	%fd58, %fd57, 0dBFE62E42FEFA39EF, %fd20;
	fma.rn.f64 	%fd59, %fd57, 0dBC7ABC9E3B39803F, %fd58;
	fma.rn.f64 	%fd60, %fd59, 0d3E5ADE1569CE2BDF, 0d3E928AF3FCA213EA;
	fma.rn.f64 	%fd61, %fd60, %fd59, 0d3EC71DEE62401315;
	fma.rn.f64 	%fd62, %fd61, %fd59, 0d3EFA01997C89EB71;
	fma.rn.f64 	%fd63, %fd62, %fd59, 0d3F2A01A014761F65;
	fma.rn.f64 	%fd64, %fd63, %fd59, 0d3F56C16C1852B7AF;
	fma.rn.f64 	%fd65, %fd64, %fd59, 0d3F81111111122322;
	fma.rn.f64 	%fd66, %fd65, %fd59, 0d3FA55555555502A1;
	fma.rn.f64 	%fd67, %fd66, %fd59, 0d3FC5555555555511;
	fma.rn.f64 	%fd68, %fd67, %fd59, 0d3FE000000000000B;
	fma.rn.f64 	%fd69, %fd68, %fd59, 0d3FF0000000000000;
	fma.rn.f64 	%fd70, %fd69, %fd59, 0d3FF0000000000000;
	{
	.reg .b32 %temp; 
	mov.b64 	{%r13, %temp}, %fd70;
	}
	{
	.reg .b32 %temp; 
	mov.b64 	{%temp, %r14}, %fd70;
	}
	shl.b32 	%r46, %r12, 20;
	add.s32 	%r47, %r46, %r14;
	mov.b64 	%fd78, {%r13, %r47};
	{
	.reg .b32 %temp; 
	mov.b64 	{%temp, %r48}, %fd20;
	}
	mov.b32 	%f2, %r48;
	abs.f32 	%f1, %f2;
	setp.lt.f32 	%p26, %f1, 0f4086232B;
	@%p26 bra 	$L__BB0_15;
	setp.lt.f64 	%p27, %fd20, 0d0000000000000000;
	add.f64 	%fd71, %fd20, 0d7FF0000000000000;
	selp.f64 	%fd78, 0d0000000000000000, %fd71, %p27;
	setp.geu.f32 	%p28, %f1, 0f40874800;
	@%p28 bra 	$L__BB0_15;
	shr.u32 	%r49, %r12, 31;
	add.s32 	%r50, %r12, %r49;
	shr.s32 	%r51, %r50, 1;
	shl.b32 	%r52, %r51, 20;
	add.s32 	%r53, %r14, %r52;
	mov.b64 	%fd72, {%r13, %r53};
	sub.s32 	%r54, %r12, %r51;
	shl.b32 	%r55, %r54, 20;
	add.s32 	%r56, %r55, 1072693248;
	mov.b32 	%r57, 0;
	mov.b64 	%fd73, {%r57, %r56};
	mul.f64 	%fd78, %fd73, %fd72;
$L__BB0_15:
	ld.param.u64 	%rd17, [_Z14kernelgpuInituIdEvPT_S1_S1_S1_iiiiii_param_0];
	mul.f64 	%fd74, %fd1, %fd5;
	mul.f64 	%fd75, %fd74, %fd78;
	mad.lo.s32 	%r58, %r6, %r9, %r8;
	cvta.to.global.u64 	%rd10, %rd17;
	mul.wide.s32 	%rd11, %r58, 8;
	add.s64 	%rd12, %rd10, %rd11;
	st.global.f64 	[%rd12], %fd75;
	add.s64 	%rd13, %rd12, %rd1;
	st.global.f64 	[%rd13], %fd75;
	add.s64 	%rd14, %rd13, %rd1;
	mov.b64 	%rd15, 0;
	st.global.u64 	[%rd14], %rd15;
	add.s64 	%rd16, %rd14, %rd1;
	st.global.u64 	[%rd16], %rd15;
	mov.u32 	%r59, %ntid.x;
	mov.u32 	%r60, %nctaid.x;
	mad.lo.s32 	%r63, %r59, %r60, %r63;
	setp.lt.s32 	%p29, %r63, %r16;
	@%p29 bra 	$L__BB0_2;
$L__BB0_16:
	ret;

}
	// .globl	_Z14kernelgpuInituIfEvPT_S1_S1_S1_iiiiii
.visible .entry _Z14kernelgpuInituIfEvPT_S1_S1_S1_iiiiii(
	.param .u64 .ptr .align 1 _Z14kernelgpuInituIfEvPT_S1_S1_S1_iiiiii_param_0,
	.param .u64 .ptr .align 1 _Z14kernelgpuInituIfEvPT_S1_S1_S1_iiiiii_param_1,
	.param .u64 .ptr .align 1 _Z14kernelgpuInituIfEvPT_S1_S1_S1_iiiiii_param_2,
	.param .u64 .ptr .align 1 _Z14kernelgpuInituIfEvPT_S1_S1_S1_iiiiii_param_3,
	.param .u32 _Z14kernelgpuInituIfEvPT_S1_S1_S1_iiiiii_param_4,
	.param .u32 _Z14kernelgpuInituIfEvPT_S1_S1_S1_iiiiii_param_5,
	.param .u32 _Z14kernelgpuInituIfEvPT_S1_S1_S1_iiiiii_param_6,
	.param .u32 _Z14kernelgpuInituIfEvPT_S1_S1_S1_iiiiii_param_7,
	.param .u32 _Z14kernelgpuInituIfEvPT_S1_S1_S1_iiiiii_param_8,
	.param .u32 _Z14kernelgpuInituIfEvPT_S1_S1_S1_iiiiii_param_9
)
{
	.reg .pred 	%p<27>;
	.reg .b32 	%r<50>;
	.reg .b32 	%f<40>;
	.reg .b64 	%rd<18>;
	.reg .b64 	%fd<32>;

	ld.param.u64 	%rd3, [_Z14kernelgpuInituIfEvPT_S1_S1_S1_iiiiii_param_0];
	ld.param.u32 	%r15, [_Z14kernelgpuInituIfEvPT_S1_S1_S1_iiiiii_param_5];
	ld.param.u32 	%r16, [_Z14kernelgpuInituIfEvPT_S1_S1_S1_iiiiii_param_6];
	ld.param.u32 	%r17, [_Z14kernelgpuInituIfEvPT_S1_S1_S1_iiiiii_param_7];
	ld.param.u32 	%r18, [_Z14kernelgpuInituIfEvPT_S1_S1_S1_iiiiii_param_8];
	mov.u32 	%r19, %tid.x;
	mov.u32 	%r20, %ctaid.x;
	mov.u32 	%r1, %ntid.x;
	mad.lo.s32 	%r49, %r20, %r1, %r19;
	setp.ge.s32 	%p2, %r49, %r15;
	@%p2 bra 	$L__BB1_13;
	mul.lo.s32 	%r3, %r18, %r16;
	mov.f64 	%fd13, 0d4000000000000000;
	{
	.reg .b32 %temp; 
	mov.b64 	{%temp, %r4}, %fd13;
	}
	and.b32  	%r5, %r4, 2146435072;
	setp.eq.s32 	%p3, %r5, 1062207488;
	setp.lt.s32 	%p4, %r4, 0;
	selp.b32 	%r6, 0, 2146435072, %p4;
	and.b32  	%r21, %r4, 2147483647;
	setp.ne.s32 	%p5, %r21, 1071644672;
	and.pred  	%p1, %p3, %p5;
	mul.lo.s32 	%r7, %r18, %r17;
	mov.u32 	%r22, %nctaid.x;
	mul.lo.s32 	%r8, %r1, %r22;
	cvta.to.global.u64 	%rd1, %rd3;
	mul.wide.s32 	%rd2, %r18, 4;
$L__BB1_2:
	ld.param.u64 	%rd17, [_Z14kernelgpuInituIfEvPT_S1_S1_S1_iiiiii_param_3];
	ld.param.u64 	%rd16, [_Z14kernelgpuInituIfEvPT_S1_S1_S1_iiiiii_param_1];
	setp.lt.s32 	%p6, %r4, 0;
	setp.eq.s32 	%p7, %r5, 1062207488;
	div.s32 	%r11, %r49, %r18;
	mul.lo.s32 	%r23, %r11, %r18;
	sub.s32 	%r10, %r49, %r23;
	cvta.to.global.u64 	%rd6, %rd17;
	ld.global.f32 	%f10, [%rd6];
	ld.global.f32 	%f11, [%rd6+4];
	ld.global.f32 	%f12, [%rd6+8];
	ld.global.f32 	%f1, [%rd6+12];
	ld.global.f32 	%f13, [%rd6+36];
	ld.global.f32 	%f14, [%rd6+40];
	mad.lo.s32 	%r24, %r3, %r11, %r10;
	cvta.to.global.u64 	%rd7, %rd16;
	mul.wide.s32 	%rd8, %r24, 4;
	add.s64 	%rd9, %rd7, %rd8;
	ld.global.f32 	%f15, [%rd9];
	add.s64 	%rd10, %rd9, %rd2;
	ld.global.f32 	%f2, [%rd10];
	mul.f32 	%f3, %f13, %f13;
	mul.f32 	%f16, %f12, %f12;
	rcp.rn.f32 	%f4, %f16;
	rcp.rn.f32 	%f17, %f13;
	rcp.rn.f32 	%f5, %f14;
	mul.f32 	%f18, %f10, %f17;
	mul.f32 	%f6, %f11, %f17;
	sub.f32 	%f7, %f18, %f15;
	cvt.f64.f32 	%fd1, %f7;
	{
	.reg .b32 %temp; 
	mov.b64 	{%temp, %r12}, %fd1;
	}
	abs.f64 	%fd2, %fd1;
	{ // callseq 2, 0
	.param .b64 param0;
	st.param.f64 	[param0], %fd2;
	.param .b64 retval0;
	call.uni (retval0), 
	__internal_accurate_pow, 
	(
	param0
	);
	ld.param.f64 	%fd14, [retval0];
	} // callseq 2
	setp.lt.s32 	%p9, %r12, 0;
	neg.f64 	%fd16, %fd14;
	selp.f64 	%fd17, %fd16, %fd14, %p7;
	selp.f64 	%fd18, %fd17, %fd14, %p9;
	setp.eq.f32 	%p10, %f7, 0f00000000;
	selp.b32 	%r25, %r12, 0, %p7;
	or.b32  	%r26, %r25, 2146435072;
	selp.b32 	%r27, %r26, %r25, %p6;
	mov.b32 	%r28, 0;
	mov.b64 	%fd19, {%r28, %r27};
	selp.f64 	%fd30, %fd19, %fd18, %p10;
	add.f64 	%fd20, %fd1, 0d4000000000000000;
	{
	.reg .b32 %temp; 
	mov.b64 	{%temp, %r29}, %fd20;
	}
	and.b32  	%r30, %r29, 2146435072;
	setp.ne.s32 	%p11, %r30, 2146435072;
	@%p11 bra 	$L__BB1_7;
	setp.num.f32 	%p12, %f7, %f7;
	@%p12 bra 	$L__BB1_5;
	mov.f64 	%fd21, 0d4000000000000000;
	add.rn.f64 	%fd30, %fd1, %fd21;
	bra.uni 	$L__BB1_7;
$L__BB1_5:
	setp.neu.f64 	%p13, %fd2, 0d7FF0000000000000;
	@%p13 bra 	$L__BB1_7;
	or.b32  	%r31, %r6, -2147483648;
	selp.b32 	%r32, %r31, %r6, %p1;
	selp.b32 	%r33, %r32, %r6, %p9;
	mov.b32 	%r34, 0;
	mov.b64 	%fd30, {%r34, %r33};
$L__BB1_7:
	setp.eq.f32 	%p18, %f7, 0f3F800000;
	cvt.rn.f32.f64 	%f19, %fd30;
	selp.f32 	%f8, 0f3F800000, %f19, %p18;
	sub.f32 	%f9, %f6, %f2;
	cvt.f64.f32 	%fd7, %f9;
	{
	.reg .b32 %temp; 
	mov.b64 	{%temp, %r13}, %fd7;
	}
	abs.f64 	%fd8, %fd7;
	{ // callseq 3, 0
	.param .b64 param0;
	st.param.f64 	[param0], %fd8;
	.param .b64 retval0;
	call.uni (retval0), 
	__internal_accurate_pow, 
	(
	param0
	);
	ld.param.f64 	%fd22, [retval0];
	} // callseq 3
	setp.lt.s32 	%p19, %r13, 0;
	neg.f64 	%fd24, %fd22;
	selp.f64 	%fd25, %fd24, %fd22, %p7;
	selp.f64 	%fd26, %fd25, %fd22, %p19;
	setp.eq.f32 	%p20, %f9, 0f00000000;
	selp.b32 	%r35, %r13, 0, %p7;
	or.b32  	%r36, %r35, 2146435072;
	selp.b32 	%r37, %r36, %r35, %p6;
	mov.b32 	%r38, 0;
	mov.b64 	%fd27, {%r38, %r37};
	selp.f64 	%fd31, %fd27, %fd26, %p20;
	add.f64 	%fd28, %fd7, 0d4000000000000000;
	{
	.reg .b32 %temp; 
	mov.b64 	{%temp, %r39}, %fd28;
	}
	and.b32  	%r40, %r39, 2146435072;
	setp.ne.s32 	%p21, %r40, 2146435072;
	@%p21 bra 	$L__BB1_12;
	setp.num.f32 	%p22, %f9, %f9;
	@%p22 bra 	$L__BB1_10;
	mov.f64 	%fd29, 0d4000000000000000;
	add.rn.f64 	%fd31, %fd7, %fd29;
	bra.uni 	$L__BB1_12;
$L__BB1_10:
	setp.neu.f64 	%p23, %fd8, 0d7FF0000000000000;
	@%p23 bra 	$L__BB1_12;
	setp.lt.s32 	%p24, %r13, 0;
	or.b32  	%r41, %r6, -2147483648;
	selp.b32 	%r42, %r41, %r6, %p1;
	selp.b32 	%r43, %r42, %r6, %p24;
	mov.b32 	%r44, 0;
	mov.b64 	%fd31, {%r44, %r43};
$L__BB1_12:
	setp.eq.f32 	%p25, %f9, 0f3F800000;
	cvt.rn.f32.f64 	%f20, %fd31;
	selp.f32 	%f21, 0f3F800000, %f20, %p25;
	add.f32 	%f22, %f8, %f21;
	mul.f32 	%f23, %f4, %f3;
	mul.f32 	%f24, %f23, %f22;
	mul.f32 	%f25, %f24, 0fBF000000;
	fma.rn.f32 	%f26, %f25, 0f3BBB989D, 0f3F000000;
	cvt.sat.f32.f32 	%f27, %f26;
	mov.f32 	%f28, 0f4B400001;
	mov.f32 	%f29, 0f437C0000;
	fma.rm.f32 	%f30, %f27, %f29, %f28;
	add.f32 	%f31, %f30, 0fCB40007F;
	neg.f32 	%f32, %f31;
	fma.rn.f32 	%f33, %f25, 0f3FB8AA3B, %f32;
	fma.rn.f32 	%f34, %f25, 0f32A57060, %f33;
	mov.b32 	%r45, %f30;
	shl.b32 	%r46, %r45, 23;
	mov.b32 	%f35, %r46;
	ex2.approx.ftz.f32 	%f36, %f34;
	mul.f32 	%f37, %f36, %f35;
	mul.f32 	%f38, %f1, %f5;
	mul.f32 	%f39, %f38, %f37;
	mad.lo.s32 	%r47, %r7, %r11, %r10;
	mul.wide.s32 	%rd11, %r47, 4;
	add.s64 	%rd12, %rd1, %rd11;
	st.global.f32 	[%rd12], %f39;
	add.s64 	%rd13, %rd12, %rd2;
	st.global.f32 	[%rd13], %f39;
	add.s64 	%rd14, %rd13, %rd2;
	mov.b32 	%r48, 0;
	st.global.u32 	[%rd14], %r48;
	add.s64 	%rd15, %rd14, %rd2;
	st.global.u32 	[%rd15], %r48;
	add.s32 	%r49, %r49, %r8;
	setp.lt.s32 	%p26, %r49, %r15;
	@%p26 bra 	$L__BB1_2;
$L__BB1_13:
	ret;

}
.func  (.param .b64 func_retval0) __internal_accurate_pow(
	.param .b64 __internal_accurate_pow_param_0
)
{
	.reg .pred 	%p<8>;
	.reg .b32 	%r<49>;
	.reg .b32 	%f<3>;
	.reg .b64 	%fd<109>;

	ld.param.f64 	%fd10, [__internal_accurate_pow_param_0];
	{
	.reg .b32 %temp; 
	mov.b64 	{%temp, %r46}, %fd10;
	}
	{
	.reg .b32 %temp; 
	mov.b64 	{%r45, %temp}, %fd10;
	}
	shr.u32 	%r47, %r46, 20;
	setp.gt.u32 	%p1, %r46, 1048575;
	@%p1 bra 	$L__BB2_2;
	mul.f64 	%fd11, %fd10, 0d4350000000000000;
	{
	.reg .b32 %temp; 
	mov.b64 	{%temp, %r46}, %fd11;
	}
	{
	.reg .b32 %temp; 
	mov.b64 	{%r45, %temp}, %fd11;
	}
	shr.u32 	%r16, %r46, 20;
	add.s32 	%r47, %r16, -54;
$L__BB2_2:
	add.s32 	%r48, %r47, -1023;
	and.b32  	%r17, %r46, -2146435073;
	or.b32  	%r18, %r17, 1072693248;
	mov.b64 	%fd107, {%r45, %r18};
	setp.lt.u32 	%p2, %r18, 1073127583;
	@%p2 bra 	$L__BB2_4;
	{
	.reg .b32 %temp; 
	mov.b64 	{%r19, %temp}, %fd107;
	}
	{
	.reg .b32 %temp; 
	mov.b64 	{%temp, %r20}, %fd107;
	}
	add.s32 	%r21, %r20, -1048576;
	mov.b64 	%fd107, {%r19, %r21};
	add.s32 	%r48, %r47, -1022;
$L__BB2_4:
	add.f64 	%fd12, %fd107, 0dBFF0000000000000;
	add.f64 	%fd13, %fd107, 0d3FF0000000000000;
	rcp.approx.ftz.f64 	%fd14, %fd13;
	neg.f64 	%fd15, %fd13;
	fma.rn.f64 	%fd16, %fd15, %fd14, 0d3FF0000000000000;
	fma.rn.f64 	%fd17, %fd16, %fd16, %fd16;
	fma.rn.f64 	%fd18, %fd17, %fd14, %fd14;
	mul.f64 	%fd19, %fd12, %fd18;
	fma.rn.f64 	%fd20, %fd12, %fd18, %fd19;
	mul.f64 	%fd21, %fd20, %fd20;
	fma.rn.f64 	%fd22, %fd21, 0d3EB0F5FF7D2CAFE2, 0d3ED0F5D241AD3B5A;
	fma.rn.f64 	%fd23, %fd22, %fd21, 0d3EF3B20A75488A3F;
	fma.rn.f64 	%fd24, %fd23, %fd21, 0d3F1745CDE4FAECD5;
	fma.rn.f64 	%fd25, %fd24, %fd21, 0d3F3C71C7258A578B;
	fma.rn.f64 	%fd26, %fd25, %fd21, 0d3F6249249242B910;
	fma.rn.f64 	%fd27, %fd26, %fd21, 0d3F89999999999DFB;
	sub.f64 	%fd28, %fd12, %fd20;
	add.f64 	%fd29, %fd28, %fd28;
	neg.f64 	%fd30, %fd20;
	fma.rn.f64 	%fd31, %fd30, %fd12, %fd29;
	mul.f64 	%fd32, %fd18, %fd31;
	fma.rn.f64 	%fd33, %fd21, %fd27, 0d3FB5555555555555;
	mov.f64 	%fd34, 0d3FB5555555555555;
	sub.f64 	%fd35, %fd34, %fd33;
	fma.rn.f64 	%fd36, %fd21, %fd27, %fd35;
	add.f64 	%fd37, %fd36, 0dBC46A4CB00B9E7B0;
	add.f64 	%fd38, %fd33, %fd37;
	sub.f64 	%fd39, %fd33, %fd38;
	add.f64 	%fd40, %fd37, %fd39;
	mul.rn.f64 	%fd41, %fd20, %fd20;
	neg.f64 	%fd42, %fd41;
	fma.rn.f64 	%fd43, %fd20, %fd20, %fd42;
	{
	.reg .b32 %temp; 
	mov.b64 	{%r22, %temp}, %fd32;
	}
	{
	.reg .b32 %temp; 
	mov.b64 	{%temp, %r23}, %fd32;
	}
	add.s32 	%r24, %r23, 1048576;
	mov.b64 	%fd44, {%r22, %r24};
	fma.rn.f64 	%fd45, %fd20, %fd44, %fd43;
	mul.rn.f64 	%fd46, %fd41, %fd20;
	neg.f64 	%fd47, %fd46;
	fma.rn.f64 	%fd48, %fd41, %fd20, %fd47;
	fma.rn.f64 	%fd49, %fd41, %fd32, %fd48;
	fma.rn.f64 	%fd50, %fd45, %fd20, %fd49;
	mul.rn.f64 	%fd51, %fd38, %fd46;
	neg.f64 	%fd52, %fd51;
	fma.rn.f64 	%fd53, %fd38, %fd46, %fd52;
	fma.rn.f64 	%fd54, %fd38, %fd50, %fd53;
	fma.rn.f64 	%fd55, %fd40, %fd46, %fd54;
	add.f64 	%fd56, %fd51, %fd55;
	sub.f64 	%fd57, %fd51, %fd56;
	add.f64 	%fd58, %fd55, %fd57;
	add.f64 	%fd59, %fd20, %fd56;
	sub.f64 	%fd60, %fd20, %fd59;
	add.f64 	%fd61, %fd56, %fd60;
	add.f64 	%fd62, %fd58, %fd61;
	add.f64 	%fd63, %fd32, %fd62;
	add.f64 	%fd64, %fd59, %fd63;
	sub.f64 	%fd65, %fd59, %fd64;
	add.f64 	%fd66, %fd63, %fd65;
	xor.b32  	%r25, %r48, -2147483648;
	mov.b32 	%r26, 1127219200;
	mov.b64 	%fd67, {%r25, %r26};
	mov.b32 	%r27, -2147483648;
	mov.b64 	%fd68, {%r27, %r26};
	sub.f64 	%fd69, %fd67, %fd68;
	fma.rn.f64 	%fd70, %fd69, 0d3FE62E42FEFA39EF, %fd64;
	fma.rn.f64 	%fd71, %fd69, 0dBFE62E42FEFA39EF, %fd70;
	sub.f64 	%fd72, %fd71, %fd64;
	sub.f64 	%fd73, %fd66, %fd72;
	fma.rn.f64 	%fd74, %fd69, 0d3C7ABC9E3B39803F, %fd73;
	add.f64 	%fd75, %fd70, %fd74;
	sub.f64 	%fd76, %fd70, %fd75;
	add.f64 	%fd77, %fd74, %fd76;
	mov.f64 	%fd78, 0d4000000000000000;
	{
	.reg .b32 %temp; 
	mov.b64 	{%temp, %r28}, %fd78;
	}
	{
	.reg .b32 %temp; 
	mov.b64 	{%r29, %temp}, %fd78;
	}
	shl.b32 	%r30, %r28, 1;
	setp.gt.u32 	%p3, %r30, -33554433;
	and.b32  	%r31, %r28, -15728641;
	selp.b32 	%r32, %r31, %r28, %p3;
	mov.b64 	%fd79, {%r29, %r32};
	mul.rn.f64 	%fd80, %fd75, %fd79;
	neg.f64 	%fd81, %fd80;
	fma.rn.f64 	%fd82, %fd75, %fd79, %fd81;
	fma.rn.f64 	%fd83, %fd77, %fd79, %fd82;
	add.f64 	%fd4, %fd80, %fd83;
	sub.f64 	%fd84, %fd80, %fd4;
	add.f64 	%fd5, %fd83, %fd84;
	fma.rn.f64 	%fd85, %fd4, 0d3FF71547652B82FE, 0d4338000000000000;
	{
	.reg .b32 %temp; 
	mov.b64 	{%r13, %temp}, %fd85;
	}
	mov.f64 	%fd86, 0dC338000000000000;
	add.rn.f64 	%fd87, %fd85, %fd86;
	fma.rn.f64 	%fd88, %fd87, 0dBFE62E42FEFA39EF, %fd4;
	fma.rn.f64 	%fd89, %fd87, 0dBC7ABC9E3B39803F, %fd88;
	fma.rn.f64 	%fd90, %fd89, 0d3E5ADE1569CE2BDF, 0d3E928AF3FCA213EA;
	fma.rn.f64 	%fd91, %fd90, %fd89, 0d3EC71DEE62401315;
	fma.rn.f64 	%fd92, %fd91, %fd89, 0d3EFA01997C89EB71;
	fma.rn.f64 	%fd93, %fd92, %fd89, 0d3F2A01A014761F65;
	fma.rn.f64 	%fd94, %fd93, %fd89, 0d3F56C16C1852B7AF;
	fma.rn.f64 	%fd95, %fd94, %fd89, 0d3F81111111122322;
	fma.rn.f64 	%fd96, %fd95, %fd89, 0d3FA55555555502A1;
	fma.rn.f64 	%fd97, %fd96, %fd89, 0d3FC5555555555511;
	fma.rn.f64 	%fd98, %fd97, %fd89, 0d3FE000000000000B;
	fma.rn.f64 	%fd99, %fd98, %fd89, 0d3FF0000000000000;
	fma.rn.f64 	%fd100, %fd99, %fd89, 0d3FF0000000000000;
	{
	.reg .b32 %temp; 
	mov.b64 	{%r14, %temp}, %fd100;
	}
	{
	.reg .b32 %temp; 
	mov.b64 	{%temp, %r15}, %fd100;
	}
	shl.b32 	%r33, %r13, 20;
	add.s32 	%r34, %r33, %r15;
	mov.b64 	%fd108, {%r14, %r34};
	{
	.reg .b32 %temp; 
	mov.b64 	{%temp, %r35}, %fd4;
	}
	mov.b32 	%f2, %r35;
	abs.f32 	%f1, %f2;
	setp.lt.f32 	%p4, %f1, 0f4086232B;
	@%p4 bra 	$L__BB2_7;
	setp.lt.f64 	%p5, %fd4, 0d0000000000000000;
	add.f64 	%fd101, %fd4, 0d7FF0000000000000;
	selp.f64 	%fd108, 0d0000000000000000, %fd101, %p5;
	setp.geu.f32 	%p6, %f1, 0f40874800;
	@%p6 bra 	$L__BB2_7;
	shr.u32 	%r36, %r13, 31;
	add.s32 	%r37, %r13, %r36;
	shr.s32 	%r38, %r37, 1;
	shl.b32 	%r39, %r38, 20;
	add.s32 	%r40, %r15, %r39;
	mov.b64 	%fd102, {%r14, %r40};
	sub.s32 	%r41, %r13, %r38;
	shl.b32 	%r42, %r41, 20;
	add.s32 	%r43, %r42, 1072693248;
	mov.b32 	%r44, 0;
	mov.b64 	%fd103, {%r44, %r43};
	mul.f64 	%fd108, %fd103, %fd102;
$L__BB2_7:
	abs.f64 	%fd104, %fd108;
	setp.eq.f64 	%p7, %fd104, 0d7FF0000000000000;
	fma.rn.f64 	%fd105, %fd108, %fd5, %fd108;
	selp.f64 	%fd106, %fd108, %fd105, %p7;
	st.param.f64 	[func_retval0], %fd106;
	ret;

}


// ===== COMPILED SASS (sm_100) =====

	.target	sm_100

	.elftype	@"ET_EXEC"


//--------------------- .note.nv.tkinfo           --------------------------
	.section	.note.nv.tkinfo,"",@"SHT_NOTE"
	.sectionflags	@"SHF_NOTE_NV_TKINFO"
	.tkinfo
        /*0018*/ 	.word	0x00000002
        /*0030*/ 	.string	""
        /*0030*/ 	.string	"ptxas"
        /*0030*/ 	.string	"Cuda compilation tools, release 13.0, V13.0.88"
        /*0030*/ 	.string	"Build cuda_13.0.r13.0/compiler.36424714_0"
        /*0030*/ 	.string	"-arch sm_100 -m 64 "



//--------------------- .note.nv.cuinfo           --------------------------
	.section	.note.nv.cuinfo,"",@"SHT_NOTE"
	.sectionflags	@"SHF_NOTE_NV_CUINFO"
        /*0018*/ 	.short	0x0002
        /*001a*/ 	.short	0x0064
        /*001c*/ 	.short	0x0082
	.zero		2


//--------------------- .nv.info                  --------------------------
	.section	.nv.info,"",@"SHT_CUDA_INFO"
	.align	4


	//----- nvinfo : EIATTR_REGCOUNT
	.align		4
        /*0000*/ 	.byte	0x04, 0x2f
        /*0002*/ 	.short	(.L_1 - .L_0)
	.align		4
.L_0:
        /*0004*/ 	.word	index@(_Z14kernelgpuInituIdEvPT_S1_S1_S1_iiiiii)
        /*0008*/ 	.word	0x00000026


	//----- nvinfo : EIATTR_FRAME_SIZE
	.align		4
.L_1:
        /*000c*/ 	.byte	0x04, 0x11
        /*000e*/ 	.short	(.L_3 - .L_2)
	.align		4
.L_2:
        /*0010*/ 	.word	index@($_Z14kernelgpuInituIdEvPT_S1_S1_S1_iiiiii$__internal_accurate_pow)
        /*0014*/ 	.word	0x00000000


	//----- nvinfo : EIATTR_FRAME_SIZE
	.align		4
.L_3:
        /*0018*/ 	.byte	0x04, 0x11
        /*001a*/ 	.short	(.L_5 - .L_4)
	.align		4
.L_4:
        /*001c*/ 	.word	index@($__internal_1_$__cuda_sm20_dblrcp_rn_slowpath_v3)
        /*0020*/ 	.word	0x00000000


	//----- nvinfo : EIATTR_FRAME_SIZE
	.align		4
.L_5:
        /*0024*/ 	.byte	0x04, 0x11
        /*0026*/ 	.short	(.L_7 - .L_6)
	.align		4
.L_6:
        /*0028*/ 	.word	index@(_Z14kernelgpuInituIdEvPT_S1_S1_S1_iiiiii)
        /*002c*/ 	.word	0x00000000


	//----- nvinfo : EIATTR_REGCOUNT
	.align		4
.L_7:
        /*0030*/ 	.byte	0x04, 0x2f
        /*0032*/ 	.short	(.L_9 - .L_8)
	.align		4
.L_8:
        /*0034*/ 	.word	index@(_Z14kernelgpuInituIfEvPT_S1_S1_S1_iiiiii)
        /*0038*/ 	.word	0x00000028


	//----- nvinfo : EIATTR_FRAME_SIZE
	.align		4
.L_9:
        /*003c*/ 	.byte	0x04, 0x11
        /*003e*/ 	.short	(.L_11 - .L_10)
	.align		4
.L_10:
        /*0040*/ 	.word	index@($_Z14kernelgpuInituIfEvPT_S1_S1_S1_iiiiii$__internal_accurate_pow)
        /*0044*/ 	.word	0x00000000


	//----- nvinfo : EIATTR_FRAME_SIZE
	.align		4
.L_11:
        /*0048*/ 	.byte	0x04, 0x11
        /*004a*/ 	.short	(.L_13 - .L_12)
	.align		4
.L_12:
        /*004c*/ 	.word	index@($__internal_0_$__cuda_sm20_rcp_rn_f32_slowpath)
        /*0050*/ 	.word	0x00000000


	//----- nvinfo : EIATTR_FRAME_SIZE
	.align		4
.L_13:
        /*0054*/ 	.byte	0x04, 0x11
        /*0056*/ 	.short	(.L_15 - .L_14)
	.align		4
.L_14:
        /*0058*/ 	.word	index@(_Z14kernelgpuInituIfEvPT_S1_S1_S1_iiiiii)
        /*005c*/ 	.word	0x00000000


	//----- nvinfo : EIATTR_MIN_STACK_SIZE
	.align		4
.L_15:
        /*0060*/ 	.byte	0x04, 0x12
        /*0062*/ 	.short	(.L_17 - .L_16)
	.align		4
.L_16:
        /*0064*/ 	.word	index@(_Z14kernelgpuInituIfEvPT_S1_S1_S1_iiiiii)
        /*0068*/ 	.word	0x00000000


	//----- nvinfo : EIATTR_MIN_STACK_SIZE
	.align		4
.L_17:
        /*006c*/ 	.byte	0x04, 0x12
        /*006e*/ 	.short	(.L_19 - .L_18)
	.align		4
.L_18:
        /*0070*/ 	.word	index@(_Z14kernelgpuInituIdEvPT_S1_S1_S1_iiiiii)
        /*0074*/ 	.word	0x00000000
.L_19:


//--------------------- .nv.compat                --------------------------
	.section	.nv.compat,"",@"SHT_CUDA_COMPAT_INFO"
	.align	4
        /*0000*/ 	.byte	0x02, 0x09, 0x00, 0x00, 0x02, 0x02, 0x01, 0x00, 0x02, 0x05, 0x05, 0x00, 0x03, 0x07, 0x01, 0x01
        /*0010*/ 	.byte	0x02, 0x03, 0x00, 0x00, 0x02, 0x06, 0x01, 0x00, 0x04, 0x0b, 0x08, 0x00, 0x01, 0x00, 0x00, 0x00
        /*0020*/ 	.byte	0x00, 0x00, 0x00, 0x00


//--------------------- .nv.info._Z14kernelgpuInituIfEvPT_S1_S1_S1_iiiiii --------------------------
	.section	.nv.info._Z14kernelgpuInituIfEvPT_S1_S1_S1_iiiiii,"",@"SHT_CUDA_INFO"
	.sectionflags	@""
	.align	4


	//----- nvinfo : EIATTR_CUDA_API_VERSION
	.align		4
        /*0000*/ 	.byte	0x04, 0x37
        /*0002*/ 	.short	(.L_21 - .L_20)
.L_20:
        /*0004*/ 	.word	0x00000082


	//----- nvinfo : EIATTR_KPARAM_INFO
	.align		4
.L_21:
        /*0008*/ 	.byte	0x04, 0x17
        /*000a*/ 	.short	(.L_23 - .L_22)
.L_22:
        /*000c*/ 	.word	0x00000000
        /*0010*/ 	.short	0x0009
        /*0012*/ 	.short	0x0034
        /*0014*/ 	.byte	0x00, 0xf0, 0x11, 0x00


	//----- nvinfo : EIATTR_KPARAM_INFO
	.align		4
.L_23:
        /*0018*/ 	.byte	0x04, 0x17
        /*001a*/ 	.short	(.L_25 - .L_24)
.L_24:
        /*001c*/ 	.word	0x00000000
        /*0020*/ 	.short	0x0008
        /*0022*/ 	.short	0x0030
        /*0024*/ 	.byte	0x00, 0xf0, 0x11, 0x00


	//----- nvinfo : EIATTR_KPARAM_INFO
	.align		4
.L_25:
        /*0028*/ 	.byte	0x04, 0x17
        /*002a*/ 	.short	(.L_27 - .L_26)
.L_26:
        /*002c*/ 	.word	0x00000000
        /*0030*/ 	.short	0x0007
        /*0032*/ 	.short	0x002c
        /*0034*/ 	.byte	0x00, 0xf0, 0x11, 0x00


	//----- nvinfo : EIATTR_KPARAM_INFO
	.align		4
.L_27:
        /*0038*/ 	.byte	0x04, 0x17
        /*003a*/ 	.short	(.L_29 - .L_28)
.L_28:
        /*003c*/ 	.word	0x00000000
        /*0040*/ 	.short	0x0006
        /*0042*/ 	.short	0x0028
        /*0044*/ 	.byte	0x00, 0xf0, 0x11, 0x00


	//----- nvinfo : EIATTR_KPARAM_INFO
	.align		4
.L_29:
        /*0048*/ 	.byte	0x04, 0x17
        /*004a*/ 	.short	(.L_31 - .L_30)
.L_30:
        /*004c*/ 	.word	0x00000000
        /*0050*/ 	.short	0x0005
        /*0052*/ 	.short	0x0024
        /*0054*/ 	.byte	0x00, 0xf0, 0x11, 0x00


	//----- nvinfo : EIATTR_KPARAM_INFO
	.align		4
.L_31:
        /*0058*/ 	.byte	0x04, 0x17
        /*005a*/ 	.short	(.L_33 - .L_32)
.L_32:
        /*005c*/ 	.word	0x00000000
        /*0060*/ 	.short	0x0004
        /*0062*/ 	.short	0x0020
        /*0064*/ 	.byte	0x00, 0xf0, 0x11, 0x00


	//----- nvinfo : EIATTR_KPARAM_INFO
	.align		4
.L_33:
        /*0068*/ 	.byte	0x04, 0x17
        /*006a*/ 	.short	(.L_35 - .L_34)
.L_34:
        /*006c*/ 	.word	0x00000000
        /*0070*/ 	.short	0x0003
        /*0072*/ 	.short	0x0018
        /*0074*/ 	.byte	0x00, 0xf5, 0x21, 0x00


	//----- nvinfo : EIATTR_KPARAM_INFO
	.align		4
.L_35:
        /*0078*/ 	.byte	0x04, 0x17
        /*007a*/ 	.short	(.L_37 - .L_36)
.L_36:
        /*007c*/ 	.word	0x00000000
        /*0080*/ 	.short	0x0002
        /*0082*/ 	.short	0x0010
        /*0084*/ 	.byte	0x00, 0xf5, 0x21, 0x00


	//----- nvinfo : EIATTR_KPARAM_INFO
	.align		4
.L_37:
        /*0088*/ 	.byte	0x04, 0x17
        /*008a*/ 	.short	(.L_39 - .L_38)
.L_38:
        /*008c*/ 	.word	0x00000000
        /*0090*/ 	.short	0x0001
        /*0092*/ 	.short	0x0008
        /*0094*/ 	.byte	0x00, 0xf5, 0x21, 0x00


	//----- nvinfo : EIATTR_KPARAM_INFO
	.align		4
.L_39:
        /*0098*/ 	.byte	0x04, 0x17
        /*009a*/ 	.short	(.L_41 - .L_40)
.L_40:
        /*009c*/ 	.word	0x00000000
        /*00a0*/ 	.short	0x0000
        /*00a2*/ 	.short	0x0000
        /*00a4*/ 	.byte	0x00, 0xf5, 0x21, 0x00


	//----- nvinfo : EIATTR_SPARSE_MMA_MASK
	.align		4
.L_41:
        /*00a8*/ 	.byte	0x03, 0x50
        /*00aa*/ 	.short	0x0000


	//----- nvinfo : EIATTR_MAXREG_COUNT
	.align		4
        /*00ac*/ 	.byte	0x03, 0x1b
        /*00ae*/ 	.short	0x00ff


	//----- nvinfo : EIATTR_MERCURY_ISA_VERSION
	.align		4
        /*00b0*/ 	.byte	0x03, 0x5f
        /*00b2*/ 	.short	0x0101


	//----- nvinfo : EIATTR_VRC_CTA_INIT_COUNT
	.align		4
        /*00b4*/ 	.byte	0x02, 0x4a
	.zero		1
	.zero		1


	//----- nvinfo : EIATTR_EXIT_INSTR_OFFSETS
	.align		4
        /*00b8*/ 	.byte	0x04, 0x1c
        /*00ba*/ 	.short	(.L_43 - .L_42)


	//   ....[0]....
.L_42:
        /*00bc*/ 	.word	0x00000070


	//   ....[1]....
        /*00c0*/ 	.word	0x00000ae0


	//----- nvinfo : EIATTR_CRS_STACK_SIZE
	.align		4
.L_43:
        /*00c4*/ 	.byte	0x04, 0x1e
        /*00c6*/ 	.short	(.L_45 - .L_44)
.L_44:
        /*00c8*/ 	.word	0x00000000


	//----- nvinfo : EIATTR_CBANK_PARAM_SIZE
	.align		4
.L_45:
        /*00cc*/ 	.byte	0x03, 0x19
        /*00ce*/ 	.short	0x0038


	//----- nvinfo : EIATTR_PARAM_CBANK
	.align		4
        /*00d0*/ 	.byte	0x04, 0x0a
        /*00d2*/ 	.short	(.L_47 - .L_46)
	.align		4
.L_46:
        /*00d4*/ 	.word	index@(.nv.constant0._Z14kernelgpuInituIfEvPT_S1_S1_S1_iiiiii)
        /*00d8*/ 	.short	0x0380
        /*00da*/ 	.short	0x0038


	//----- nvinfo : EIATTR_SW_WAR
	.align		4
.L_47:
        /*00dc*/ 	.byte	0x04, 0x36
        /*00de*/ 	.short	(.L_49 - .L_48)
.L_48:
        /*00e0*/ 	.word	0x00000008
.L_49:


//--------------------- .nv.info._Z14kernelgpuInituIdEvPT_S1_S1_S1_iiiiii --------------------------
	.section	.nv.info._Z14kernelgpuInituIdEvPT_S1_S1_S1_iiiiii,"",@"SHT_CUDA_INFO"
	.sectionflags	@""
	.align	4


	//----- nvinfo : EIATTR_CUDA_API_VERSION
	.align		4
        /*0000*/ 	.byte	0x04, 0x37
        /*0002*/ 	.short	(.L_51 - .L_50)
.L_50:
        /*0004*/ 	.word	0x00000082


	//----- nvinfo : EIATTR_KPARAM_INFO
	.align		4
.L_51:
        /*0008*/ 	.byte	0x04, 0x17
        /*000a*/ 	.short	(.L_53 - .L_52)
.L_52:
        /*000c*/ 	.word	0x00000000
        /*0010*/ 	.short	0x0009
        /*0012*/ 	.short	0x0034
        /*0014*/ 	.byte	0x00, 0xf0, 0x11, 0x00


	//----- nvinfo : EIATTR_KPARAM_INFO
	.align		4
.L_53:
        /*0018*/ 	.byte	0x04, 0x17
        /*001a*/ 	.short	(.L_55 - .L_54)
.L_54:
        /*001c*/ 	.word	0x00000000
        /*0020*/ 	.short	0x0008
        /*0022*/ 	.short	0x0030
        /*0024*/ 	.byte	0x00, 0xf0, 0x11, 0x00


	//----- nvinfo : EIATTR_KPARAM_INFO
	.align		4
.L_55:
        /*0028*/ 	.byte	0x04, 0x17
        /*002a*/ 	.short	(.L_57 - .L_56)
.L_56:
        /*002c*/ 	.word	0x00000000
        /*0030*/ 	.short	0x0007
        /*0032*/ 	.short	0x002c
        /*0034*/ 	.byte	0x00, 0xf0, 0x11, 0x00


	//----- nvinfo : EIATTR_KPARAM_INFO
	.align		4
.L_57:
        /*0038*/ 	.byte	0x04, 0x17
        /*003a*/ 	.short	(.L_59 - .L_58)
.L_58:
        /*003c*/ 	.word	0x00000000
        /*0040*/ 	.short	0x0006
        /*0042*/ 	.short	0x0028
        /*0044*/ 	.byte	0x00, 0xf0, 0x11, 0x00


	//----- nvinfo : EIATTR_KPARAM_INFO
	.align		4
.L_59:
        /*0048*/ 	.byte	0x04, 0x17
        /*004a*/ 	.short	(.L_61 - .L_60)
.L_60:
        /*004c*/ 	.word	0x00000000
        /*0050*/ 	.short	0x0005
        /*0052*/ 	.short	0x0024
        /*0054*/ 	.byte	0x00, 0xf0, 0x11, 0x00


	//----- nvinfo : EIATTR_KPARAM_INFO
	.align		4
.L_61:
        /*0058*/ 	.byte	0x04, 0x17
        /*005a*/ 	.short	(.L_63 - .L_62)
.L_62:
        /*005c*/ 	.word	0x00000000
        /*0060*/ 	.short	0x0004
        /*0062*/ 	.short	0x0020
        /*0064*/ 	.byte	0x00, 0xf0, 0x11, 0x00


	//----- nvinfo : EIATTR_KPARAM_INFO
	.align		4
.L_63:
        /*0068*/ 	.byte	0x04, 0x17
        /*006a*/ 	.short	(.L_65 - .L_64)
.L_64:
        /*006c*/ 	.word	0x00000000
        /*0070*/ 	.short	0x0003
        /*0072*/ 	.short	0x0018
        /*0074*/ 	.byte	0x00, 0xf5, 0x21, 0x00


	//----- nvinfo : EIATTR_KPARAM_INFO
	.align		4
.L_65:
        /*0078*/ 	.byte	0x04, 0x17
        /*007a*/ 	.short	(.L_67 - .L_66)
.L_66:
        /*007c*/ 	.word	0x00000000
        /*0080*/ 	.short	0x0002
        /*0082*/ 	.short	0x0010
        /*0084*/ 	.byte	0x00, 0xf5, 0x21, 0x00


	//----- nvinfo : EIATTR_KPARAM_INFO
	.align		4
.L_67:
        /*0088*/ 	.byte	0x04, 0x17
        /*008a*/ 	.short	(.L_69 - .L_68)
.L_68:
        /*008c*/ 	.word	0x00000000
        /*0090*/ 	.short	0x0001
        /*0092*/ 	.short	0x0008
        /*0094*/ 	.byte	0x00, 0xf5, 0x21, 0x00


	//----- nvinfo : EIATTR_KPARAM_INFO
	.align		4
.L_69:
        /*0098*/ 	.byte	0x04, 0x17
        /*009a*/ 	.short	(.L_71 - .L_70)
.L_70:
        /*009c*/ 	.word	0x00000000
        /*00a0*/ 	.short	0x0000
        /*00a2*/ 	.short	0x0000
        /*00a4*/ 	.byte	0x00, 0xf5, 0x21, 0x00


	//----- nvinfo : EIATTR_SPARSE_MMA_MASK
	.align		4
.L_71:
        /*00a8*/ 	.byte	0x03, 0x50
        /*00aa*/ 	.short	0x0000


	//----- nvinfo : EIATTR_MAXREG_COUNT
	.align		4
        /*00ac*/ 	.byte	0x03, 0x1b
        /*00ae*/ 	.short	0x00ff


	//----- nvinfo : EIATTR_MERCURY_ISA_VERSION
	.align		4
        /*00b0*/ 	.byte	0x03, 0x5f
        /*00b2*/ 	.short	0x0101


	//----- nvinfo : EIATTR_VRC_CTA_INIT_COUNT
	.align		4
        /*00b4*/ 	.byte	0x02, 0x4a
	.zero		1
	.zero		1


	//----- nvinfo : EIATTR_EXIT_INSTR_OFFSETS
	.align		4
        /*00b8*/ 	.byte	0x04, 0x1c
        /*00ba*/ 	.short	(.L_73 - .L_72)


	//   ....[0]....
.L_72:
        /*00bc*/ 	.word	0x00000070


	//   ....[1]....
        /*00c0*/ 	.word	0x00000f10


	//----- nvinfo : EIATTR_CRS_STACK_SIZE
	.align		4
.L_73:
        /*00c4*/ 	.byte	0x04, 0x1e
        /*00c6*/ 	.short	(.L_75 - .L_74)
.L_74:
        /*00c8*/ 	.word	0x00000000


	//----- nvinfo : EIATTR_CBANK_PARAM_SIZE
	.align		4
.L_75:
        /*00cc*/ 	.byte	0x03, 0x19
        /*00ce*/ 	.short	0x0038


	//----- nvinfo : EIATTR_PARAM_CBANK
	.align		4
        /*00d0*/ 	.byte	0x04, 0x0a
        /*00d2*/ 	.short	(.L_77 - .L_76)
	.align		4
.L_76:
        /*00d4*/ 	.word	index@(.nv.constant0._Z14kernelgpuInituIdEvPT_S1_S1_S1_iiiiii)
        /*00d8*/ 	.short	0x0380
        /*00da*/ 	.short	0x0038


	//----- nvinfo : EIATTR_SW_WAR
	.align		4
.L_77:
        /*00dc*/ 	.byte	0x04, 0x36
        /*00de*/ 	.short	(.L_79 - .L_78)
.L_78:
        /*00e0*/ 	.word	0x00000008
.L_79:


//--------------------- .nv.callgraph             --------------------------
	.section	.nv.callgraph,"",@"SHT_CUDA_CALLGRAPH"
	.align	4
	.sectionentsize	8
	.align		4
        /*0000*/ 	.word	0x00000000
	.align		4
        /*0004*/ 	.word	0xffffffff
	.align		4
        /*0008*/ 	.word	0x00000000
	.align		4
        /*000c*/ 	.word	0xfffffffe
	.align		4
        /*0010*/ 	.word	0x00000000
	.align		4
        /*0014*/ 	.word	0xfffffffd
	.align		4
        /*0018*/ 	.word	0x00000000
	.align		4
        /*001c*/ 	.word	0xfffffffc


//--------------------- .text._Z14kernelgpuInituIfEvPT_S1_S1_S1_iiiiii --------------------------
	.section	.text._Z14kernelgpuInituIfEvPT_S1_S1_S1_iiiiii,"ax",@progbits
	.align	128
        .global         _Z14kernelgpuInituIfEvPT_S1_S1_S1_iiiiii
        .type           _Z14kernelgpuInituIfEvPT_S1_S1_S1_iiiiii,@function
        .size           _Z14kernelgpuInituIfEvPT_S1_S1_S1_iiiiii,(.L_x_38 - _Z14kernelgpuInituIfEvPT_S1_S1_S1_iiiiii)
        .other          _Z14kernelgpuInituIfEvPT_S1_S1_S1_iiiiii,@"STO_CUDA_ENTRY STV_DEFAULT"
_Z14kernelgpuInituIfEvPT_S1_S1_S1_iiiiii:
.text._Z14kernelgpuInituIfEvPT_S1_S1_S1_iiiiii:
[----:B------:R-:W-:Y:S01]  /*0000*/  LDC R1, c[0x0][0x37c] ;  /* 0x0000df00ff017b82 */ /* 0x000fe20000000800 */
[----:B------:R-:W0:Y:S07]  /*0010*/  S2R R5, SR_TID.X ;  /* 0x0000000000057919 */ /* 0x000e2e0000002100 */
[----:B------:R-:W0:Y:S01]  /*0020*/  S2UR UR4, SR_CTAID.X ;  /* 0x00000000000479c3 */ /* 0x000e220000002500 */
[----:B------:R-:W1:Y:S07]  /*0030*/  LDCU UR5, c[0x0][0x3a4] ;  /* 0x00007480ff0577ac */ /* 0x000e6e0008000800 */
[----:B------:R-:W0:Y:S02]  /*0040*/  LDC R2, c[0x0][0x360] ;  /* 0x0000d800ff027b82 */ /* 0x000e240000000800 */
[----:B0-----:R-:W-:-:S05]  /*0050*/  IMAD R5, R2, UR4, R5 ;  /* 0x0000000402057c24 */ /* 0x001fca000f8e0205 */
[----:B-1----:R-:W-:-:S13]  /*0060*/  ISETP.GE.AND P0, PT, R5, UR5, PT ;  /* 0x0000000505007c0c */ /* 0x002fda000bf06270 */
[----:B------:R-:W-:Y:S05]  /*0070*/  @P0 EXIT ;  /* 0x000000000000094d */ /* 0x000fea0003800000 */
[----:B------:R-:W0:Y:S01]  /*0080*/  LDC R4, c[0x0][0x3b0] ;  /* 0x0000ec00ff047b82 */ /* 0x000e220000000800 */
[----:B------:R-:W1:Y:S01]  /*0090*/  LDCU UR8, c[0x0][0x370] ;  /* 0x00006e00ff0877ac */ /* 0x000e620008000800 */
[----:B------:R-:W2:Y:S06]  /*00a0*/  LDCU UR5, c[0x0][0x3b0] ;  /* 0x00007600ff0577ac */ /* 0x000eac0008000800 */
[----:B------:R-:W3:Y:S01]  /*00b0*/  LDC.64 R10, c[0x0][0x388] ;  /* 0x0000e200ff0a7b82 */ /* 0x000ee20000000a00 */
[----:B------:R-:W2:Y:S01]  /*00c0*/  LDCU.64 UR6, c[0x0][0x3a8] ;  /* 0x00007500ff0677ac */ /* 0x000ea20008000a00 */
[----:B------:R-:W4:Y:S06]  /*00d0*/  LDCU.64 UR10, c[0x0][0x358] ;  /* 0x00006b00ff0a77ac */ /* 0x000f2c0008000a00 */
[----:B------:R-:W0:Y:S01]  /*00e0*/  LDC.64 R8, c[0x0][0x380] ;  /* 0x0000e000ff087b82 */ /* 0x000e220000000a00 */
[----:B------:R-:W0:Y:S01]  /*00f0*/  LDCU UR12, c[0x0][0x3a4] ;  /* 0x00007480ff0c77ac */ /* 0x000e220008000800 */
[----:B-1----:R-:W-:Y:S01]  /*0100*/  IMAD R2, R2, UR8, RZ ;  /* 0x0000000802027c24 */ /* 0x002fe2000f8e02ff */
[----:B--2---:R-:W-:-:S02]  /*0110*/  UIMAD UR4, UR5, UR6, URZ ;  /* 0x00000006050472a4 */ /* 0x004fc4000f8e02ff */
[----:B----4-:R-:W-:-:S12]  /*0120*/  UIMAD UR5, UR5, UR7, URZ ;  /* 0x00000007050572a4 */ /* 0x010fd8000f8e02ff */
.L_x_12:
[----:B01----:R-:W-:-:S04]  /*0130*/  IABS R13, R4 ;  /* 0x00000004000d7213 */ /* 0x003fc80000000000 */
[----:B------:R-:W0:Y:S08]  /*0140*/  I2F.RP R0, R13 ;  /* 0x0000000d00007306 */ /* 0x000e300000209400 */
[----:B0-----:R-:W0:Y:S02]  /*0150*/  MUFU.RCP R0, R0 ;  /* 0x0000000000007308 */ /* 0x001e240000001000 */
[----:B0-----:R-:W-:-:S06]  /*0160*/  VIADD R6, R0, 0xffffffe ;  /* 0x0ffffffe00067836 */ /* 0x001fcc0000000000 */
[----:B------:R0:W1:Y:S02]  /*0170*/  F2I.FTZ.U32.TRUNC.NTZ R7, R6 ;  /* 0x0000000600077305 */ /* 0x000064000021f000 */
[----:B0-----:R-:W-:Y:S02]  /*0180*/  IMAD.MOV.U32 R6, RZ, RZ, RZ ;  /* 0x000000ffff067224 */ /* 0x001fe400078e00ff */
[----:B-1----:R-:W-:-:S04]  /*0190*/  IMAD.MOV R12, RZ, RZ, -R7 ;  /* 0x000000ffff0c7224 */ /* 0x002fc800078e0a07 */
[----:B------:R-:W-:Y:S01]  /*01a0*/  IMAD R3, R12, R13, RZ ;  /* 0x0000000d0c037224 */ /* 0x000fe200078e02ff */
[----:B------:R-:W-:-:S03]  /*01b0*/  IABS R12, R5 ;  /* 0x00000005000c7213 */ /* 0x000fc60000000000 */
[----:B------:R-:W-:-:S06]  /*01c0*/  IMAD.HI.U32 R7, R7, R3, R6 ;  /* 0x0000000307077227 */ /* 0x000fcc00078e0006 */
[----:B------:R-:W-:-:S05]  /*01d0*/  IMAD.HI.U32 R3, R7, R12, RZ ;  /* 0x0000000c07037227 */ /* 0x000fca00078e00ff */
[----:B------:R-:W-:-:S05]  /*01e0*/  IADD3 R0, PT, PT, -R3, RZ, RZ ;  /* 0x000000ff03007210 */ /* 0x000fca0007ffe1ff */
[----:B------:R-:W-:-:S05]  /*01f0*/  IMAD R0, R13, R0, R12 ;  /* 0x000000000d007224 */ /* 0x000fca00078e020c */
[----:B------:R-:W-:-:S13]  /*0200*/  ISETP.GT.U32.AND P2, PT, R13, R0, PT ;  /* 0x000000000d00720c */ /* 0x000fda0003f44070 */
[----:B------:R-:W-:Y:S02]  /*0210*/  @!P2 IMAD.IADD R0, R0, 0x1, -R13 ;  /* 0x000000010000a824 */ /* 0x000fe400078e0a0d */
[----:B------:R-:W-:Y:S01]  /*0220*/  @!P2 VIADD R3, R3, 0x1 ;  /* 0x000000010303a836 */ /* 0x000fe20000000000 */
[----:B------:R-:W-:Y:S02]  /*0230*/  ISETP.NE.AND P2, PT, R4, RZ, PT ;  /* 0x000000ff0400720c */ /* 0x000fe40003f45270 */
[----:B------:R-:W-:Y:S02]  /*0240*/  ISETP.GE.U32.AND P0, PT, R0, R13, PT ;  /* 0x0000000d0000720c */ /* 0x000fe40003f06070 */
[----:B------:R-:W0:Y:S01]  /*0250*/  LDC.64 R12, c[0x0][0x398] ;  /* 0x0000e600ff0c7b82 */ /* 0x000e220000000a00 */
[----:B------:R-:W-:-:S04]  /*0260*/  LOP3.LUT R0, R5, R4, RZ, 0x3c, !PT ;  /* 0x0000000405007212 */ /* 0x000fc800078e3cff */
[----:B------:R-:W-:-:S06]  /*0270*/  ISETP.GE.AND P1, PT, R0, RZ, PT ;  /* 0x000000ff0000720c */ /* 0x000fcc0003f26270 */
[----:B------:R-:W-:-:S07]  /*0280*/  @P0 VIADD R3, R3, 0x1 ;  /* 0x0000000103030836 */ /* 0x000fce0000000000 */
[----:B------:R-:W-:Y:S02]  /*0290*/  @!P1 IADD3 R3, PT, PT, -R3, RZ, RZ ;  /* 0x000000ff03039210 */ /* 0x000fe40007ffe1ff */
[----:B------:R-:W-:Y:S01]  /*02a0*/  @!P2 LOP3.LUT R3, RZ, R4, RZ, 0x33, !PT ;  /* 0x00000004ff03a212 */ /* 0x000fe200078e33ff */
[----:B0-----:R-:W2:Y:S04]  /*02b0*/  LDG.E R6, desc[UR10][R12.64+0x8] ;  /* 0x0000080a0c067981 */ /* 0x001ea8000c1e1900 */
[----:B------:R-:W-:Y:S01]  /*02c0*/  IMAD.MOV R0, RZ, RZ, -R3 ;  /* 0x000000ffff007224 */ /* 0x000fe200078e0a03 */
[----:B------:R-:W4:Y:S03]  /*02d0*/  LDG.E R15, desc[UR10][R12.64+0x24] ;  /* 0x0000240a0c0f7981 */ /* 0x000f26000c1e1900 */
[C---:B------:R-:W-:Y:S01]  /*02e0*/  IMAD R0, R4.reuse, R0, R5 ;  /* 0x0000000004007224 */ /* 0x040fe200078e0205 */
[----:B------:R0:W5:Y:S03]  /*02f0*/  LDG.E R16, desc[UR10][R12.64] ;  /* 0x0000000a0c107981 */ /* 0x000166000c1e1900 */
[----:B------:R-:W-:Y:S01]  /*0300*/  IMAD R19, R3, UR4, R0 ;  /* 0x0000000403137c24 */ /* 0x000fe2000f8e0200 */
[----:B------:R0:W5:Y:S03]  /*0310*/  LDG.E R14, desc[UR10][R12.64+0x4] ;  /* 0x0000040a0c0e7981 */ /* 0x000166000c1e1900 */
[----:B---3--:R-:W-:Y:S01]  /*0320*/  IMAD.WIDE R18, R19, 0x4, R10 ;  /* 0x0000000413127825 */ /* 0x008fe200078e020a */
[----:B------:R0:W5:Y:S03]  /*0330*/  LDG.E R7, desc[UR10][R12.64+0xc] ;  /* 0x00000c0a0c077981 */ /* 0x000166000c1e1900 */
[----:B------:R-:W-:Y:S01]  /*0340*/  IMAD.WIDE R20, R4, 0x4, R18 ;  /* 0x0000000404147825 */ /* 0x000fe200078e0212 */
[----:B------:R0:W5:Y:S04]  /*0350*/  LDG.E R35, desc[UR10][R18.64] ;  /* 0x0000000a12237981 */ /* 0x000168000c1e1900 */
[----:B------:R0:W5:Y:S04]  /*0360*/  LDG.E R37, desc[UR10][R20.64] ;  /* 0x0000000a14257981 */ /* 0x000168000c1e1900 */
[----:B------:R0:W5:Y:S01]  /*0370*/  LDG.E R17, desc[UR10][R12.64+0x28] ;  /* 0x0000280a0c117981 */ /* 0x000162000c1e1900 */
[----:B--2---:R-:W-:-:S04]  /*0380*/  FMUL R6, R6, R6 ;  /* 0x0000000606067220 */ /* 0x004fc80000400000 */
[----:B------:R-:W-:-:S05]  /*0390*/  VIADD R22, R6, 0x1800000 ;  /* 0x0180000006167836 */ /* 0x000fca0000000000 */
[----:B------:R-:W-:-:S04]  /*03a0*/  LOP3.LUT R22, R22, 0x7f800000, RZ, 0xc0, !PT ;  /* 0x7f80000016167812 */ /* 0x000fc800078ec0ff */
[----:B------:R-:W-:Y:S01]  /*03b0*/  ISETP.GT.U32.AND P0, PT, R22, 0x1ffffff, PT ;  /* 0x01ffffff1600780c */ /* 0x000fe20003f04070 */
[----:B----4-:R-:W-:-:S12]  /*03c0*/  FMUL R32, R15, R15 ;  /* 0x0000000f0f207220 */ /* 0x010fd80000400000 */
[----:B0-----:R-:W-:Y:S05]  /*03d0*/  @P0 BRA `(.L_x_0) ;  /* 0x0000000000100947 */ /* 0x001fea0003800000 */
[----:B------:R-:W-:-:S07]  /*03e0*/  MOV R18, 0x400 ;  /* 0x0000040000127802 */ /* 0x000fce0000000f00 */
[----:B-----5:R-:W-:Y:S05]  /*03f0*/  CALL.REL.NOINC `($__internal_0_$__cuda_sm20_rcp_rn_f32_slowpath) ;  /* 0x0000000400bc7944 */ /* 0x020fea0003c00000 */
[----:B------:R-:W-:Y:S01]  /*0400*/  IMAD.MOV.U32 R33, RZ, RZ, R34 ;  /* 0x000000ffff217224 */ /* 0x000fe200078e0022 */
[----:B------:R-:W-:Y:S06]  /*0410*/  BRA `(.L_x_1) ;  /* 0x0000000000107947 */ /* 0x000fec0003800000 */
.L_x_0:
[----:B------:R-:W0:Y:S02]  /*0420*/  MUFU.RCP R33, R6 ;  /* 0x0000000600217308 */ /* 0x000e240000001000 */
[----:B0-----:R-:W-:-:S04]  /*0430*/  FFMA R12, R6, R33, -1 ;  /* 0xbf800000060c7423 */ /* 0x001fc80000000021 */
[----:B------:R-:W-:-:S04]  /*0440*/  FADD.FTZ R12, -R12, -RZ ;  /* 0x800000ff0c0c7221 */ /* 0x000fc80000010100 */
[----:B------:R-:W-:-:S07]  /*0450*/  FFMA R33, R33, R12, R33 ;  /* 0x0000000c21217223 */ /* 0x000fce0000000021 */
.L_x_1:
[----:B------:R-:W-:-:S04]  /*0460*/  IADD3 R6, PT, PT, R15, 0x1800000, RZ ;  /* 0x018000000f067810 */ /* 0x000fc80007ffe0ff */
[----:B------:R-:W-:-:S04]  /*0470*/  LOP3.LUT R6, R6, 0x7f800000, RZ, 0xc0, !PT ;  /* 0x7f80000006067812 */ /* 0x000fc800078ec0ff */
[----:B------:R-:W-:-:S13]  /*0480*/  ISETP.GT.U32.AND P0, PT, R6, 0x1ffffff, PT ;  /* 0x01ffffff0600780c */ /* 0x000fda0003f04070 */
[----:B------:R-:W-:Y:S05]  /*0490*/  @P0 BRA `(.L_x_2) ;  /* 0x0000000000140947 */ /* 0x000fea0003800000 */
[----:B------:R-:W-:Y:S01]  /*04a0*/  IMAD.MOV.U32 R6, RZ, RZ, R15 ;  /* 0x000000ffff067224 */ /* 0x000fe200078e000f */
[----:B------:R-:W-:-:S07]  /*04b0*/  MOV R18, 0x4d0 ;  /* 0x000004d000127802 */ /* 0x000fce0000000f00 */
[----:B-----5:R-:W-:Y:S05]  /*04c0*/  CALL.REL.NOINC `($__internal_0_$__cuda_sm20_rcp_rn_f32_slowpath) ;  /* 0x0000000400887944 */ /* 0x020fea0003c00000 */
[----:B------:R-:W-:Y:S01]  /*04d0*/  IMAD.MOV.U32 R19, RZ, RZ, R34 ;  /* 0x000000ffff137224 */ /* 0x000fe200078e0022 */
[----:B------:R-:W-:Y:S06]  /*04e0*/  BRA `(.L_x_3) ;  /* 0x0000000000107947 */ /* 0x000fec0003800000 */
.L_x_2:
[----:B------:R-:W0:Y:S02]  /*04f0*/  MUFU.RCP R6, R15 ;  /* 0x0000000f00067308 */ /* 0x000e240000001000 */
[----:B0-----:R-:W-:-:S04]  /*0500*/  FFMA R12, R15, R6, -1 ;  /* 0xbf8000000f0c7423 */ /* 0x001fc80000000006 */
[----:B------:R-:W-:-:S04]  /*0510*/  FADD.FTZ R19, -R12, -RZ ;  /* 0x800000ff0c137221 */ /* 0x000fc80000010100 */
[----:B------:R-:W-:-:S07]  /*0520*/  FFMA R19, R6, R19, R6 ;  /* 0x0000001306137223 */ /* 0x000fce0000000006 */
.L_x_3:
[----:B-----5:R-:W-:-:S04]  /*0530*/  IADD3 R6, PT, PT, R17, 0x1800000, RZ ;  /* 0x0180000011067810 */ /* 0x020fc80007ffe0ff */
[----:B------:R-:W-:-:S04]  /*0540*/  LOP3.LUT R6, R6, 0x7f800000, RZ, 0xc0, !PT ;  /* 0x7f80000006067812 */ /* 0x000fc800078ec0ff */
[----:B------:R-:W-:-:S13]  /*0550*/  ISETP.GT.U32.AND P0, PT, R6, 0x1ffffff, PT ;  /* 0x01ffffff0600780c */ /* 0x000fda0003f04070 */
[----:B------:R-:W-:Y:S05]  /*0560*/  @P0 BRA `(.L_x_4) ;  /* 0x0000000000100947 */ /* 0x000fea0003800000 */
[----:B------:R-:W-:Y:S01]  /*0570*/  IMAD.MOV.U32 R6, RZ, RZ, R17 ;  /* 0x000000ffff067224 */ /* 0x000fe200078e0011 */
[----:B------:R-:W-:-:S07]  /*0580*/  MOV R18, 0x5a0 ;  /* 0x000005a000127802 */ /* 0x000fce0000000f00 */
[----:B------:R-:W-:Y:S05]  /*0590*/  CALL.REL.NOINC `($__internal_0_$__cuda_sm20_rcp_rn_f32_slowpath) ;  /* 0x0000000400547944 */ /* 0x000fea0003c00000 */
[----:B------:R-:W-:Y:S05]  /*05a0*/  BRA `(.L_x_5) ;  /* 0x0000000000107947 */ /* 0x000fea0003800000 */
.L_x_4:
[----:B------:R-:W0:Y:S02]  /*05b0*/  MUFU.RCP R34, R17 ;  /* 0x0000001100227308 */ /* 0x000e240000001000 */
[----:B0-----:R-:W-:-:S04]  /*05c0*/  FFMA R6, R17, R34, -1 ;  /* 0xbf80000011067423 */ /* 0x001fc80000000022 */
[----:B------:R-:W-:-:S04]  /*05d0*/  FADD.FTZ R13, -R6, -RZ ;  /* 0x800000ff060d7221 */ /* 0x000fc80000010100 */
[----:B------:R-:W-:-:S07]  /*05e0*/  FFMA R34, R34, R13, R34 ;  /* 0x0000000d22227223 */ /* 0x000fce0000000022 */
.L_x_5:
[-C--:B------:R-:W-:Y:S01]  /*05f0*/  FFMA R35, R16, R19.reuse, -R35 ;  /* 0x0000001310237223 */ /* 0x080fe20000000823 */
[----:B------:R-:W-:Y:S01]  /*0600*/  BSSY.RECONVERGENT B0, `(.L_x_6) ;  /* 0x0000006000007945 */ /* 0x000fe20003800200 */
[----:B------:R-:W-:Y:S01]  /*0610*/  FMUL R14, R14, R19 ;  /* 0x000000130e0e7220 */ /* 0x000fe20000400000 */
[----:B------:R-:W-:Y:S01]  /*0620*/  MOV R6, 0x660 ;  /* 0x0000066000067802 */ /* 0x000fe20000000f00 */
[----:B------:R-:W0:Y:S02]  /*0630*/  F2F.F64.F32 R12, R35 ;  /* 0x00000023000c7310 */ /* 0x000e240000201800 */
[----:B0-----:R-:W-:-:S11]  /*0640*/  DADD R28, -RZ, |R12| ;  /* 0x00000000ff1c7229 */ /* 0x001fd6000000050c */
[----:B------:R-:W-:Y:S05]  /*0650*/  CALL.REL.NOINC `($_Z14kernelgpuInituIfEvPT_S1_S1_S1_iiiiii$__internal_accurate_pow) ;  /* 0x0000000400fc7944 */ /* 0x000fea0003c00000 */
[----:B------:R-:W-:Y:S05]  /*0660*/  BSYNC.RECONVERGENT B0 ;  /* 0x0000000000007941 */ /* 0x000fea0003800200 */
.L_x_6:
[----:B------:R-:W-:Y:S01]  /*0670*/  DADD R16, R12, 2 ;  /* 0x400000000c107429 */ /* 0x000fe20000000000 */
[----:B------:R-:W-:Y:S01]  /*0680*/  FADD R37, -R37, R14 ;  /* 0x0000000e25257221 */ /* 0x000fe20000000100 */
[----:B------:R-:W-:Y:S01]  /*0690*/  FSETP.NEU.AND P0, PT, R35, RZ, PT ;  /* 0x000000ff2300720b */ /* 0x000fe20003f0d000 */
[----:B------:R-:W-:Y:S02]  /*06a0*/  BSSY.RECONVERGENT B0, `(.L_x_7) ;  /* 0x000000d000007945 */ /* 0x000fe40003800200 */
[----:B------:R0:W1:Y:S05]  /*06b0*/  F2F.F64.F32 R14, R37 ;  /* 0x00000025000e7310 */ /* 0x00006a0000201800 */
[----:B------:R-:W-:-:S02]  /*06c0*/  LOP3.LUT R16, R17, 0x7ff00000, RZ, 0xc0, !PT ;  /* 0x7ff0000011107812 */ /* 0x000fc400078ec0ff */
[----:B------:R-:W-:Y:S02]  /*06d0*/  FSEL R17, R22, RZ, P0 ;  /* 0x000000ff16117208 */ /* 0x000fe40000000000 */
[----:B------:R-:W-:Y:S02]  /*06e0*/  ISETP.NE.AND P1, PT, R16, 0x7ff00000, PT ;  /* 0x7ff000001000780c */ /* 0x000fe40003f25270 */
[----:B------:R-:W-:-:S11]  /*06f0*/  FSEL R16, R18, RZ, P0 ;  /* 0x000000ff12107208 */ /* 0x000fd60000000000 */
[----:B01----:R-:W-:Y:S05]  /*0700*/  @P1 BRA `(.L_x_8) ;  /* 0x0000000000181947 */ /* 0x003fea0003800000 */
[----:B------:R-:W-:-:S13]  /*0710*/  FSETP.NAN.AND P0, PT, R35, R35, PT ;  /* 0x000000232300720b */ /* 0x000fda0003f08000 */
[----:B------:R-:W-:Y:S01]  /*0720*/  @P0 DADD R16, R12, 2 ;  /* 0x400000000c100429 */ /* 0x000fe20000000000 */
[----:B------:R-:W-:Y:S10]  /*0730*/  @P0 BRA `(.L_x_8) ;  /* 0x00000000000c0947 */ /* 0x000ff40003800000 */
[----:B------:R-:W-:-:S14]  /*0740*/  DSETP.NEU.AND P0, PT, |R12|, +INF , PT ;  /* 0x7ff000000c00742a */ /* 0x000fdc0003f0d200 */
[----:B------:R-:W-:Y:S01]  /*0750*/  @!P0 IMAD.MOV.U32 R16, RZ, RZ, 0x0 ;  /* 0x00000000ff108424 */ /* 0x000fe200078e00ff */
[----:B------:R-:W-:-:S07]  /*0760*/  @!P0 MOV R17, 0x7ff00000 ;  /* 0x7ff0000000118802 */ /* 0x000fce0000000f00 */
.L_x_8:
[----:B------:R-:W-:Y:S05]  /*0770*/  BSYNC.RECONVERGENT B0 ;  /* 0x0000000000007941 */ /* 0x000fea0003800200 */
.L_x_7:
[----:B------:R-:W0:Y:S01]  /*0780*/  F2F.F32.F64 R12, R16 ;  /* 0x00000010000c7310 */ /* 0x000e220000301000 */
[----:B------:R-:W-:Y:S01]  /*0790*/  FSETP.NEU.AND P0, PT, R35, 1, PT ;  /* 0x3f8000002300780b */ /* 0x000fe20003f0d000 */
[----:B------:R-:W-:Y:S01]  /*07a0*/  DADD R28, -RZ, |R14| ;  /* 0x00000000ff1c7229 */ /* 0x000fe2000000050e */
[----:B------:R-:W-:Y:S01]  /*07b0*/  BSSY.RECONVERGENT B0, `(.L_x_9) ;  /* 0x0000004000007945 */ /* 0x000fe20003800200 */
[----:B------:R-:W-:Y:S02]  /*07c0*/  MOV R6, 0x7f0 ;  /* 0x000007f000067802 */ /* 0x000fe40000000f00 */
[----:B0-----:R-:W-:-:S08]  /*07d0*/  FSEL R12, R12, 1, P0 ;  /* 0x3f8000000c0c7808 */ /* 0x001fd00000000000 */
[----:B------:R-:W-:Y:S05]  /*07e0*/  CALL.REL.NOINC `($_Z14kernelgpuInituIfEvPT_S1_S1_S1_iiiiii$__internal_accurate_pow) ;  /* 0x0000000400987944 */ /* 0x000fea0003c00000 */
[----:B------:R-:W-:Y:S05]  /*07f0*/  BSYNC.RECONVERGENT B0 ;  /* 0x0000000000007941 */ /* 0x000fea0003800200 */
.L_x_9:
[----:B------:R-:W-:Y:S01]  /*0800*/  DADD R16, R14, 2 ;  /* 0x400000000e107429 */ /* 0x000fe20000000000 */
[----:B------:R-:W-:Y:S01]  /*0810*/  FSETP.NEU.AND P0, PT, R37, RZ, PT ;  /* 0x000000ff2500720b */ /* 0x000fe20003f0d000 */
[----:B------:R-:W-:Y:S08]  /*0820*/  BSSY.RECONVERGENT B0, `(.L_x_10) ;  /* 0x000000c000007945 */ /* 0x000ff00003800200 */
[----:B------:R-:W-:-:S02]  /*0830*/  LOP3.LUT R16, R17, 0x7ff00000, RZ, 0xc0, !PT ;  /* 0x7ff0000011107812 */ /* 0x000fc400078ec0ff */
[----:B------:R-:W-:Y:S02]  /*0840*/  FSEL R17, R22, RZ, P0 ;  /* 0x000000ff16117208 */ /* 0x000fe40000000000 */
[----:B------:R-:W-:Y:S02]  /*0850*/  ISETP.NE.AND P1, PT, R16, 0x7ff00000, PT ;  /* 0x7ff000001000780c */ /* 0x000fe40003f25270 */
[----:B------:R-:W-:-:S11]  /*0860*/  FSEL R16, R18, RZ, P0 ;  /* 0x000000ff12107208 */ /* 0x000fd60000000000 */
[----:B------:R-:W-:Y:S05]  /*0870*/  @P1 BRA `(.L_x_11) ;  /* 0x0000000000181947 */ /* 0x000fea0003800000 */
[----:B------:R-:W-:-:S13]  /*0880*/  FSETP.NAN.AND P0, PT, R37, R37, PT ;  /* 0x000000252500720b */ /* 0x000fda0003f08000 */
[----:B------:R-:W-:Y:S01]  /*0890*/  @P0 DADD R16, R14, 2 ;  /* 0x400000000e100429 */ /* 0x000fe20000000000 */
[----:B------:R-:W-:Y:S10]  /*08a0*/  @P0 BRA `(.L_x_11) ;  /* 0x00000000000c0947 */ /* 0x000ff40003800000 */
[----:B------:R-:W-:-:S14]  /*08b0*/  DSETP.NEU.AND P0, PT, |R14|, +INF , PT ;  /* 0x7ff000000e00742a */ /* 0x000fdc0003f0d200 */
[----:B------:R-:W-:Y:S02]  /*08c0*/  @!P0 IMAD.MOV.U32 R16, RZ, RZ, 0x0 ;  /* 0x00000000ff108424 */ /* 0x000fe400078e00ff */
[----:B------:R-:W-:-:S07]  /*08d0*/  @!P0 IMAD.MOV.U32 R17, RZ, RZ, 0x7ff00000 ;  /* 0x7ff00000ff118424 */ /* 0x000fce00078e00ff */
.L_x_11:
[----:B------:R-:W-:Y:S05]  /*08e0*/  BSYNC.RECONVERGENT B0 ;  /* 0x0000000000007941 */ /* 0x000fea0003800200 */
.L_x_10:
[----:B------:R-:W0:Y:S01]  /*08f0*/  F2F.F32.F64 R16, R16 ;  /* 0x0000001000107310 */ /* 0x000e220000301000 */
[----:B------:R-:W-:Y:S01]  /*0900*/  FSETP.NEU.AND P0, PT, R37, 1, PT ;  /* 0x3f8000002500780b */ /* 0x000fe20003f0d000 */
[----:B------:R-:W-:Y:S01]  /*0910*/  FMUL R33, R32, R33 ;  /* 0x0000002120217220 */ /* 0x000fe20000400000 */
[----:B------:R-:W-:Y:S02]  /*0920*/  IMAD.MOV.U32 R15, RZ, RZ, 0x437c0000 ;  /* 0x437c0000ff0f7424 */ /* 0x000fe400078e00ff */
[----:B------:R-:W-:Y:S01]  /*0930*/  FMUL R34, R7, R34 ;  /* 0x0000002207227220 */ /* 0x000fe20000400000 */
[----:B------:R-:W-:Y:S02]  /*0940*/  IADD3 R5, PT, PT, R2, R5, RZ ;  /* 0x0000000502057210 */ /* 0x000fe40007ffe0ff */
[----:B0-----:R-:W-:Y:S02]  /*0950*/  FSEL R13, R16, 1, P0 ;  /* 0x3f800000100d7808 */ /* 0x001fe40000000000 */
[----:B------:R-:W-:-:S03]  /*0960*/  ISETP.GE.AND P0, PT, R5, UR12, PT ;  /* 0x0000000c05007c0c */ /* 0x000fc6000bf06270 */
[----:B------:R-:W-:Y:S01]  /*0970*/  FADD R12, R12, R13 ;  /* 0x0000000d0c0c7221 */ /* 0x000fe20000000000 */
[----:B------:R-:W-:-:S03]  /*0980*/  MOV R13, 0x3bbb989d ;  /* 0x3bbb989d000d7802 */ /* 0x000fc60000000f00 */
[----:B------:R-:W-:-:S04]  /*0990*/  FMUL R12, R12, R33 ;  /* 0x000000210c0c7220 */ /* 0x000fc80000400000 */
[----:B------:R-:W-:-:S04]  /*09a0*/  FMUL R12, R12, -0.5 ;  /* 0xbf0000000c0c7820 */ /* 0x000fc80000400000 */
[----:B------:R-:W-:-:S04]  /*09b0*/  FFMA.SAT R6, R12, R13, 0.5 ;  /* 0x3f0000000c067423 */ /* 0x000fc8000000200d */
[----:B------:R-:W-:-:S04]  /*09c0*/  FFMA.RM R6, R6, R15, 12582913 ;  /* 0x4b40000106067423 */ /* 0x000fc8000000400f */
[C---:B------:R-:W-:Y:S01]  /*09d0*/  FADD R13, R6.reuse, -12583039 ;  /* 0xcb40007f060d7421 */ /* 0x040fe20000000000 */
[----:B------:R-:W-:-:S03]  /*09e0*/  IMAD.SHL.U32 R6, R6, 0x800000, RZ ;  /* 0x0080000006067824 */ /* 0x000fc600078e00ff */
[----:B------:R-:W-:-:S04]  /*09f0*/  FFMA R13, R12, 1.4426950216293334961, -R13 ;  /* 0x3fb8aa3b0c0d7823 */ /* 0x000fc8000000080d */
[----:B------:R-:W-:Y:S01]  /*0a00*/  FFMA R18, R12, 1.925963033500011079e-08, R13 ;  /* 0x32a570600c127823 */ /* 0x000fe2000000000d */
[----:B------:R-:W-:-:S03]  /*0a10*/  IMAD R13, R3, UR5, R0 ;  /* 0x00000005030d7c24 */ /* 0x000fc6000f8e0200 */
[----:B------:R-:W0:Y:S01]  /*0a20*/  MUFU.EX2 R17, R18 ;  /* 0x0000001200117308 */ /* 0x000e220000000800 */
[----:B------:R-:W-:-:S04]  /*0a30*/  IMAD.WIDE R12, R13, 0x4, R8 ;  /* 0x000000040d0c7825 */ /* 0x000fc800078e0208 */
[----:B------:R-:W-:-:S04]  /*0a40*/  IMAD.WIDE R14, R4, 0x4, R12 ;  /* 0x00000004040e7825 */ /* 0x000fc800078e020c */
[----:B0-----:R-:W-:Y:S01]  /*0a50*/  FMUL R17, R6, R17 ;  /* 0x0000001106117220 */ /* 0x001fe20000400000 */
[----:B------:R-:W-:-:S04]  /*0a60*/  IMAD.WIDE R6, R4, 0x4, R14 ;  /* 0x0000000404067825 */ /* 0x000fc800078e020e */
[----:B------:R-:W-:Y:S01]  /*0a70*/  FMUL R3, R17, R34 ;  /* 0x0000002211037220 */ /* 0x000fe20000400000 */
[----:B------:R-:W-:-:S04]  /*0a80*/  IMAD.WIDE R16, R4, 0x4, R6 ;  /* 0x0000000404107825 */ /* 0x000fc800078e0206 */
[----:B------:R1:W-:Y:S04]  /*0a90*/  STG.E desc[UR10][R12.64], R3 ;  /* 0x000000030c007986 */ /* 0x0003e8000c10190a */
[----:B------:R1:W-:Y:S04]  /*0aa0*/  STG.E desc[UR10][R14.64], R3 ;  /* 0x000000030e007986 */ /* 0x0003e8000c10190a */
[----:B------:R1:W-:Y:S04]  /*0ab0*/  STG.E desc[UR10][R6.64], RZ ;  /* 0x000000ff06007986 */ /* 0x0003e8000c10190a */
[----:B------:R1:W-:Y:S01]  /*0ac0*/  STG.E desc[UR10][R16.64], RZ ;  /* 0x000000ff10007986 */ /* 0x0003e2000c10190a */
[----:B------:R-:W-:Y:S05]  /*0ad0*/  @!P0 BRA `(.L_x_12) ;  /* 0xfffffff400948947 */ /* 0x000fea000383ffff */
[----:B------:R-:W-:Y:S05]  /*0ae0*/  EXIT ;  /* 0x000000000000794d */ /* 0x000fea0003800000 */
        .weak           $__internal_0_$__cuda_sm20_rcp_rn_f32_slowpath
        .type           $__internal_0_$__cuda_sm20_rcp_rn_f32_slowpath,@function
        .size           $__internal_0_$__cuda_sm20_rcp_rn_f32_slowpath,($_Z14kernelgpuInituIfEvPT_S1_S1_S1_iiiiii$__internal_accurate_pow - $__internal_0_$__cuda_sm20_rcp_rn_f32_slowpath)
$__internal_0_$__cuda_sm20_rcp_rn_f32_slowpath:
[----:B------:R-:W-:Y:S01]  /*0af0*/  IMAD.SHL.U32 R12, R6, 0x2, RZ ;  /* 0x00000002060c7824 */ /* 0x000fe200078e00ff */
[----:B------:R-:W-:Y:S04]  /*0b00*/  BSSY.RECONVERGENT B0, `(.L_x_13) ;  /* 0x0000030000007945 */ /* 0x000fe80003800200 */
[----:B------:R-:W-:-:S04]  /*0b10*/  SHF.R.U32.HI R12, RZ, 0x18, R12 ;  /* 0x00000018ff0c7819 */ /* 0x000fc8000001160c */
[----:B------:R-:W-:-:S13]  /*0b20*/  ISETP.NE.U32.AND P0, PT, R12, RZ, PT ;  /* 0x000000ff0c00720c */ /* 0x000fda0003f05070 */
[----:B------:R-:W-:Y:S05]  /*0b30*/  @P0 BRA `(.L_x_14) ;  /* 0x0000000000280947 */ /* 0x000fea0003800000 */
[----:B------:R-:W-:-:S05]  /*0b40*/  IMAD.SHL.U32 R12, R6, 0x2, RZ ;  /* 0x00000002060c7824 */ /* 0x000fca00078e00ff */
[----:B------:R-:W-:-:S13]  /*0b50*/  ISETP.NE.AND P0, PT, R12, RZ, PT ;  /* 0x000000ff0c00720c */ /* 0x000fda0003f05270 */
[----:B------:R-:W-:Y:S01]  /*0b60*/  @P0 FFMA R20, R6, 1.84467440737095516160e+19, RZ ;  /* 0x5f80000006140823 */ /* 0x000fe200000000ff */
[----:B------:R-:W-:Y:S08]  /*0b70*/  @!P0 MUFU.RCP R13, R6 ;  /* 0x00000006000d8308 */ /* 0x000ff00000001000 */
[----:B------:R-:W0:Y:S02]  /*0b80*/  @P0 MUFU.RCP R21, R20 ;  /* 0x0000001400150308 */ /* 0x000e240000001000 */
[----:B0-----:R-:W-:-:S04]  /*0b90*/  @P0 FFMA R12, R20, R21, -1 ;  /* 0xbf800000140c0423 */ /* 0x001fc80000000015 */
[----:B------:R-:W-:-:S04]  /*0ba0*/  @P0 FADD.FTZ R12, -R12, -RZ ;  /* 0x800000ff0c0c0221 */ /* 0x000fc80000010100 */
[----:B------:R-:W-:-:S04]  /*0bb0*/  @P0 FFMA R12, R21, R12, R21 ;  /* 0x0000000c150c0223 */ /* 0x000fc80000000015 */
[----:B------:R-:W-:Y:S01]  /*0bc0*/  @P0 FFMA R13, R12, 1.84467440737095516160e+19, RZ ;  /* 0x5f8000000c0d0823 */ /* 0x000fe200000000ff */
[----:B------:R-:W-:Y:S06]  /*0bd0*/  BRA `(.L_x_15) ;  /* 0x0000000000887947 */ /* 0x000fec0003800000 */
.L_x_14:
[----:B------:R-:W-:-:S04]  /*0be0*/  IADD3 R13, PT, PT, R12, -0xfd, RZ ;  /* 0xffffff030c0d7810 */ /* 0x000fc80007ffe0ff */
[----:B------:R-:W-:-:S13]  /*0bf0*/  ISETP.GT.U32.AND P0, PT, R13, 0x1, PT ;  /* 0x000000010d00780c */ /* 0x000fda0003f04070 */
[----:B------:R-:W-:Y:S05]  /*0c00*/  @P0 BRA `(.L_x_16) ;  /* 0x0000000000780947 */ /* 0x000fea0003800000 */
[----:B------:R-:W-:Y:S01]  /*0c10*/  LOP3.LUT R20, R6, 0x7fffff, RZ, 0xc0, !PT ;  /* 0x007fffff06147812 */ /* 0x000fe200078ec0ff */
[----:B------:R-:W-:-:S03]  /*0c20*/  IMAD.MOV.U32 R24, RZ, RZ, 0x3 ;  /* 0x00000003ff187424 */ /* 0x000fc600078e00ff */
[----:B------:R-:W-:Y:S02]  /*0c30*/  LOP3.LUT R20, R20, 0x3f800000, RZ, 0xfc, !PT ;  /* 0x3f80000014147812 */ /* 0x000fe400078efcff */
[----:B------:R-:W-:Y:S02]  /*0c40*/  SHF.L.U32 R25, R24, R13, RZ ;  /* 0x0000000d18197219 */ /* 0x000fe400000006ff */
[----:B------:R-:W0:Y:S02]  /*0c50*/  MUFU.RCP R21, R20 ;  /* 0x0000001400157308 */ /* 0x000e240000001000 */
[----:B0-----:R-:W-:-:S04]  /*0c60*/  FFMA R22, R20, R21, -1 ;  /* 0xbf80000014167423 */ /* 0x001fc80000000015 */
[----:B------:R-:W-:-:S04]  /*0c70*/  FADD.FTZ R22, -R22, -RZ ;  /* 0x800000ff16167221 */ /* 0x000fc80000010100 */
[CCC-:B------:R-:W-:Y:S01]  /*0c80*/  FFMA.RM R23, R21.reuse, R22.reuse, R21.reuse ;  /* 0x0000001615177223 */ /* 0x1c0fe20000004015 */
[----:B------:R-:W-:-:S04]  /*0c90*/  FFMA.RP R22, R21, R22, R21 ;  /* 0x0000001615167223 */ /* 0x000fc80000008015 */
[C---:B------:R-:W-:Y:S02]  /*0ca0*/  LOP3.LUT R21, R23.reuse, 0x7fffff, RZ, 0xc0, !PT ;  /* 0x007fffff17157812 */ /* 0x040fe400078ec0ff */
[----:B------:R-:W-:Y:S02]  /*0cb0*/  FSETP.NEU.FTZ.AND P0, PT, R23, R22, PT ;  /* 0x000000161700720b */ /* 0x000fe40003f1d000 */
[----:B------:R-:W-:Y:S02]  /*0cc0*/  LOP3.LUT R22, R21, 0x800000, RZ, 0xfc, !PT ;  /* 0x0080000015167812 */ /* 0x000fe400078efcff */
[----:B------:R-:W-:Y:S02]  /*0cd0*/  SEL R21, RZ, 0xffffffff, !P0 ;  /* 0xffffffffff157807 */ /* 0x000fe40004000000 */
[----:B------:R-:W-:-:S03]  /*0ce0*/  LOP3.LUT R20, R25, R22, RZ, 0xc0, !PT ;  /* 0x0000001619147212 */ /* 0x000fc600078ec0ff */
[----:B------:R-:W-:Y:S01]  /*0cf0*/  IMAD.MOV R21, RZ, RZ, -R21 ;  /* 0x000000ffff157224 */ /* 0x000fe200078e0a15 */
[----:B------:R-:W-:-:S04]  /*0d00*/  SHF.R.U32.HI R20, RZ, R13, R20 ;  /* 0x0000000dff147219 */ /* 0x000fc80000011614 */
[----:B------:R-:W-:Y:S02]  /*0d10*/  LOP3.LUT P1, RZ, R21, R13, R22, 0xf8, !PT ;  /* 0x0000000d15ff7212 */ /* 0x000fe4000782f816 */
[C---:B------:R-:W-:Y:S02]  /*0d20*/  LOP3.LUT P0, RZ, R20.reuse, 0x1, RZ, 0xc0, !PT ;  /* 0x0000000114ff7812 */ /* 0x040fe4000780c0ff */
[----:B------:R-:W-:-:S04]  /*0d30*/  LOP3.LUT P2, RZ, R20, 0x2, RZ, 0xc0, !PT ;  /* 0x0000000214ff7812 */ /* 0x000fc8000784c0ff */
[----:B------:R-:W-:Y:S02]  /*0d40*/  PLOP3.LUT P0, PT, P0, P1, P2, 0xe0, 0x0 ;  /* 0x000000000000781c */ /* 0x000fe40000703c20 */
[----:B------:R-:W-:Y:S02]  /*0d50*/  LOP3.LUT P1, RZ, R6, 0x7fffff, RZ, 0xc0, !PT ;  /* 0x007fffff06ff7812 */ /* 0x000fe4000782c0ff */
[----:B------:R-:W-:-:S04]  /*0d60*/  SEL R13, RZ, 0x1, !P0 ;  /* 0x00000001ff0d7807 */ /* 0x000fc80004000000 */
[----:B------:R-:W-:-:S04]  /*0d70*/  IADD3 R13, PT, PT, -R13, RZ, RZ ;  /* 0x000000ff0d0d7210 */ /* 0x000fc80007ffe1ff */
[----:B------:R-:W-:Y:S01]  /*0d80*/  ISETP.GE.AND P0, PT, R13, RZ, PT ;  /* 0x000000ff0d00720c */ /* 0x000fe20003f06270 */
[----:B------:R-:W-:-:S05]  /*0d90*/  VIADD R13, R12, 0xffffff04 ;  /* 0xffffff040c0d7836 */ /* 0x000fca0000000000 */
[----:B------:R-:W-:-:S07]  /*0da0*/  SHF.R.U32.HI R13, RZ, R13, R22 ;  /* 0x0000000dff0d7219 */ /* 0x000fce0000011616 */
[----:B------:R-:W-:-:S05]  /*0db0*/  @!P0 VIADD R13, R13, 0x1 ;  /* 0x000000010d0d8836 */ /* 0x000fca0000000000 */
[----:B------:R-:W-:-:S04]  /*0dc0*/  @!P1 SHF.L.U32 R13, R13, 0x1, RZ ;  /* 0x000000010d0d9819 */ /* 0x000fc800000006ff */
[----:B------:R-:W-:Y:S01]  /*0dd0*/  LOP3.LUT R13, R13, 0x80000000, R6, 0xf8, !PT ;  /* 0x800000000d0d7812 */ /* 0x000fe200078ef806 */
[----:B------:R-:W-:Y:S06]  /*0de0*/  BRA `(.L_x_15) ;  /* 0x0000000000047947 */ /* 0x000fec0003800000 */
.L_x_16:
[----:B------:R0:W1:Y:S02]  /*0df0*/  MUFU.RCP R13, R6 ;  /* 0x00000006000d7308 */ /* 0x0000640000001000 */
.L_x_15:
[----:B------:R-:W-:Y:S05]  /*0e00*/  BSYNC.RECONVERGENT B0 ;  /* 0x0000000000007941 */ /* 0x000fea0003800200 */
.L_x_13:
[----:B-1----:R-:W-:Y:S02]  /*0e10*/  IMAD.MOV.U32 R34, RZ, RZ, R13 ;  /* 0x000000ffff227224 */ /* 0x002fe400078e000d */
[----:B------:R-:W-:Y:S02]  /*0e20*/  HFMA2 R13, -RZ, RZ, 0, 0 ;  /* 0x00000000ff0d7431 */ /* 0x000fe400000001ff */
[----:B------:R-:W-:-:S04]  /*0e30*/  IMAD.MOV.U32 R12, RZ, RZ, R18 ;  /* 0x000000ffff0c7224 */ /* 0x000fc800078e0012 */
[----:B0-----:R-:W-:Y:S05]  /*0e40*/  RET.REL.NODEC R12 `(_Z14kernelgpuInituIfEvPT_S1_S1_S1_iiiiii) ;  /* 0xfffffff00c6c7950 */ /* 0x001fea0003c3ffff */
        .type           $_Z14kernelgpuInituIfEvPT_S1_S1_S1_iiiiii$__internal_accurate_pow,@function
        .size           $_Z14kernelgpuInituIfEvPT_S1_S1_S1_iiiiii$__internal_accurate_pow,(.L_x_38 - $_Z14kernelgpuInituIfEvPT_S1_S1_S1_iiiiii$__internal_accurate_pow)
$_Z14kernelgpuInituIfEvPT_S1_S1_S1_iiiiii$__internal_accurate_pow:
[----:B------:R-:W-:Y:S01]  /*0e50*/  ISETP.GT.U32.AND P0, PT, R29, 0xfffff, PT ;  /* 0x000fffff1d00780c */ /* 0x000fe20003f04070 */
[--C-:B------:R-:W-:Y:S01]  /*0e60*/  IMAD.MOV.U32 R16, RZ, RZ, R29.reuse ;  /* 0x000000ffff107224 */ /* 0x100fe200078e001d */
[----:B------:R-:W-:Y:S01]  /*0e70*/  MOV R18, R28 ;  /* 0x0000001c00127202 */ /* 0x000fe20000000f00 */
[----:B------:R-:W-:Y:S01]  /*0e80*/  IMAD.MOV.U32 R20, RZ, RZ, 0x41ad3b5a ;  /* 0x41ad3b5aff147424 */ /* 0x000fe200078e00ff */
[----:B------:R-:W-:Y:S01]  /*0e90*/  MOV R21, 0x3ed0f5d2 ;  /* 0x3ed0f5d200157802 */ /* 0x000fe20000000f00 */
[----:B------:R-:W-:Y:S01]  /*0ea0*/  UMOV UR6, 0x7d2cafe2 ;  /* 0x7d2cafe200067882 */ /* 0x000fe20000000000 */
[----:B------:R-:W-:Y:S01]  /*0eb0*/  UMOV UR7, 0x3eb0f5ff ;  /* 0x3eb0f5ff00077882 */ /* 0x000fe20000000000 */
[----:B------:R-:W-:Y:S01]  /*0ec0*/  SHF.R.U32.HI R36, RZ, 0x14, R29 ;  /* 0x00000014ff247819 */ /* 0x000fe2000001161d */
[----:B------:R-:W-:Y:S01]  /*0ed0*/  UMOV UR8, 0x3b39803f ;  /* 0x3b39803f00087882 */ /* 0x000fe20000000000 */
[----:B------:R-:W-:-:S04]  /*0ee0*/  UMOV UR9, 0x3c7abc9e ;  /* 0x3c7abc9e00097882 */ /* 0x000fc80000000000 */
[----:B------:R-:W-:-:S10]  /*0ef0*/  @!P0 DMUL R26, R28, 1.80143985094819840000e+16 ;  /* 0x435000001c1a8828 */ /* 0x000fd40000000000 */
[----:B------:R-:W-:Y:S01]  /*0f00*/  @!P0 IMAD.MOV.U32 R16, RZ, RZ, R27 ;  /* 0x000000ffff108224 */ /* 0x000fe200078e001b */
[----:B------:R-:W-:Y:S01]  /*0f10*/  @!P0 LEA.HI R36, R27, 0xffffffca, RZ, 0xc ;  /* 0xffffffca1b248811 */ /* 0x000fe200078f60ff */
[----:B------:R-:W-:-:S03]  /*0f20*/  @!P0 IMAD.MOV.U32 R18, RZ, RZ, R26 ;  /* 0x000000ffff128224 */ /* 0x000fc600078e001a */
[----:B------:R-:W-:-:S04]  /*0f30*/  LOP3.LUT R16, R16, 0x800fffff, RZ, 0xc0, !PT ;  /* 0x800fffff10107812 */ /* 0x000fc800078ec0ff */
[----:B------:R-:W-:Y:S01]  /*0f40*/  LOP3.LUT R19, R16, 0x3ff00000, RZ, 0xfc, !PT ;  /* 0x3ff0000010137812 */ /* 0x000fe200078efcff */
[----:B------:R-:W-:-:S03]  /*0f50*/  IMAD.MOV.U32 R16, RZ, RZ, RZ ;  /* 0x000000ffff107224 */ /* 0x000fc600078e00ff */
[----:B------:R-:W-:-:S13]  /*0f60*/  ISETP.GE.U32.AND P1, PT, R19, 0x3ff6a09f, PT ;  /* 0x3ff6a09f1300780c */ /* 0x000fda0003f26070 */
[----:B------:R-:W-:-:S05]  /*0f70*/  @P1 VIADD R17, R19, 0xfff00000 ;  /* 0xfff0000013111836 */ /* 0x000fca0000000000 */
[----:B------:R-:W-:-:S06]  /*0f80*/  @P1 MOV R19, R17 ;  /* 0x0000001100131202 */ /* 0x000fcc0000000f00 */
[C---:B------:R-:W-:Y:S02]  /*0f90*/  DADD R24, R18.reuse, 1 ;  /* 0x3ff0000012187429 */ /* 0x040fe40000000000 */
[----:B------:R-:W-:-:S04]  /*0fa0*/  DADD R18, R18, -1 ;  /* 0xbff0000012127429 */ /* 0x000fc80000000000 */
[----:B------:R-:W0:Y:S02]  /*0fb0*/  MUFU.RCP64H R17, R25 ;  /* 0x0000001900117308 */ /* 0x000e240000001800 */
[----:B0-----:R-:W-:-:S08]  /*0fc0*/  DFMA R22, -R24, R16, 1 ;  /* 0x3ff000001816742b */ /* 0x001fd00000000110 */
[----:B------:R-:W-:-:S08]  /*0fd0*/  DFMA R22, R22, R22, R22 ;  /* 0x000000161616722b */ /* 0x000fd00000000016 */
[----:B------:R-:W-:-:S08]  /*0fe0*/  DFMA R22, R16, R22, R16 ;  /* 0x000000161016722b */ /* 0x000fd00000000010 */
[----:B------:R-:W-:-:S08]  /*0ff0*/  DMUL R16, R18, R22 ;  /* 0x0000001612107228 */ /* 0x000fd00000000000 */
[----:B------:R-:W-:-:S08]  /*1000*/  DFMA R16, R18, R22, R16 ;  /* 0x000000161210722b */ /* 0x000fd00000000010 */
[----:B------:R-:W-:-:S08]  /*1010*/  DMUL R30, R16, R16 ;  /* 0x00000010101e7228 */ /* 0x000fd00000000000 */
[----:B------:R-:W-:Y:S01]  /*1020*/  DFMA R20, R30, UR6, R20 ;  /* 0x000000061e147c2b */ /* 0x000fe20008000014 */
[----:B------:R-:W-:Y:S01]  /*1030*/  UMOV UR6, 0x75488a3f ;  /* 0x75488a3f00067882 */ /* 0x000fe20000000000 */
[----:B------:R-:W-:-:S06]  /*1040*/  UMOV UR7, 0x3ef3b20a ;  /* 0x3ef3b20a00077882 */ /* 0x000fcc0000000000 */
[----:B------:R-:W-:Y:S01]  /*1050*/  DFMA R24, R30, R20, UR6 ;  /* 0x000000061e187e2b */ /* 0x000fe20008000014 */
[----:B------:R-:W-:Y:S01]  /*1060*/  UMOV UR6, 0xe4faecd5 ;  /* 0xe4faecd500067882 */ /* 0x000fe20000000000 */
[----:B------:R-:W-:Y:S01]  /*1070*/  UMOV UR7, 0x3f1745cd ;  /* 0x3f1745cd00077882 */ /* 0x000fe20000000000 */
[----:B------:R-:W-:-:S05]  /*1080*/  DADD R20, R18, -R16 ;  /* 0x0000000012147229 */ /* 0x000fca0000000810 */
[----:B------:R-:W-:Y:S01]  /*1090*/  DFMA R24, R30, R24, UR6 ;  /* 0x000000061e187e2b */ /* 0x000fe20008000018 */
[----:B------:R-:W-:Y:S01]  /*10a0*/  UMOV UR6, 0x258a578b ;  /* 0x258a578b00067882 */ /* 0x000fe20000000000 */
[----:B------:R-:W-:Y:S01]  /*10b0*/  UMOV UR7, 0x3f3c71c7 ;  /* 0x3f3c71c700077882 */ /* 0x000fe20000000000 */
[----:B------:R-:W-:-:S05]  /*10c0*/  DADD R20, R20, R20 ;  /* 0x0000000014147229 */ /* 0x000fca0000000014 */
[----:B------:R-:W-:Y:S01]  /*10d0*/  DFMA R24, R30, R24, UR6 ;  /* 0x000000061e187e2b */ /* 0x000fe20008000018 */
[----:B------:R-:W-:Y:S01]  /*10e0*/  UMOV UR6, 0x9242b910 ;  /* 0x9242b91000067882 */ /* 0x000fe20000000000 */
[----:B------:R-:W-:Y:S01]  /*10f0*/  UMOV UR7, 0x3f624924 ;  /* 0x3f62492400077882 */ /* 0x000fe20000000000 */
[----:B------:R-:W-:-:S05]  /*1100*/  DFMA R20, R18, -R16, R20 ;  /* 0x800000101214722b */ /* 0x000fca0000000014 */
[----:B------:R-:W-:Y:S01]  /*1110*/  DFMA R24, R30, R24, UR6 ;  /* 0x000000061e187e2b */ /* 0x000fe20008000018 */
[----:B------:R-:W-:Y:S01]  /*1120*/  UMOV UR6, 0x99999dfb ;  /* 0x99999dfb00067882 */ /* 0x000fe20000000000 */
[----:B------:R-:W-:Y:S01]  /*1130*/  UMOV UR7, 0x3f899999 ;  /* 0x3f89999900077882 */ /* 0x000fe20000000000 */
[----:B------:R-:W-:-:S05]  /*1140*/  DMUL R20, R22, R20 ;  /* 0x0000001416147228 */ /* 0x000fca0000000000 */
[----:B------:R-:W-:Y:S01]  /*1150*/  DFMA R24, R30, R24, UR6 ;  /* 0x000000061e187e2b */ /* 0x000fe20008000018 */
[----:B------:R-:W-:Y:S01]  /*1160*/  UMOV UR6, 0x55555555 ;  /* 0x5555555500067882 */ /* 0x000fe20000000000 */
[----:B------:R-:W-:-:S03]  /*1170*/  UMOV UR7, 0x3fb55555 ;  /* 0x3fb5555500077882 */ /* 0x000fc60000000000 */
[----:B------:R-:W-:Y:S02]  /*1180*/  VIADD R27, R21, 0x100000 ;  /* 0x00100000151b7836 */ /* 0x000fe40000000000 */
[----:B------:R-:W-:Y:S01]  /*1190*/  IMAD.MOV.U32 R26, RZ, RZ, R20 ;  /* 0x000000ffff1a7224 */ /* 0x000fe200078e0014 */
[----:B------:R-:W-:-:S08]  /*11a0*/  DFMA R18, R30, R24, UR6 ;  /* 0x000000061e127e2b */ /* 0x000fd00008000018 */
[----:B------:R-:W-:Y:S01]  /*11b0*/  DADD R22, -R18, UR6 ;  /* 0x0000000612167e29 */ /* 0x000fe20008000100 */
[----:B------:R-:W-:Y:S01]  /*11c0*/  UMOV UR6, 0xb9e7b0 ;  /* 0x00b9e7b000067882 */ /* 0x000fe20000000000 */
[----:B------:R-:W-:-:S06]  /*11d0*/  UMOV UR7, 0x3c46a4cb ;  /* 0x3c46a4cb00077882 */ /* 0x000fcc0000000000 */
[----:B------:R-:W-:Y:S02]  /*11e0*/  DFMA R22, R30, R24, R22 ;  /* 0x000000181e16722b */ /* 0x000fe40000000016 */
[----:B------:R-:W-:-:S06]  /*11f0*/  DMUL R24, R16, R16 ;  /* 0x0000001010187228 */ /* 0x000fcc0000000000 */
[----:B------:R-:W-:Y:S01]  /*1200*/  DADD R22, R22, -UR6 ;  /* 0x8000000616167e29 */ /* 0x000fe20008000000 */
[----:B------:R-:W-:Y:S01]  /*1210*/  UMOV UR6, 0x80000000 ;  /* 0x8000000000067882 */ /* 0x000fe20000000000 */
[----:B------:R-:W-:Y:S01]  /*1220*/  DFMA R28, R16, R16, -R24 ;  /* 0x00000010101c722b */ /* 0x000fe20000000818 */
[----:B------:R-:W-:-:S07]  /*1230*/  UMOV UR7, 0x43300000 ;  /* 0x4330000000077882 */ /* 0x000fce0000000000 */
[C---:B------:R-:W-:Y:S02]  /*1240*/  DFMA R26, R16.reuse, R26, R28 ;  /* 0x0000001a101a722b */ /* 0x040fe4000000001c */
[----:B------:R-:W-:-:S08]  /*1250*/  DMUL R28, R16, R24 ;  /* 0x00000018101c7228 */ /* 0x000fd00000000000 */
[----:B------:R-:W-:-:S08]  /*1260*/  DFMA R30, R16, R24, -R28 ;  /* 0x00000018101e722b */ /* 0x000fd0000000081c */
[----:B------:R-:W-:Y:S02]  /*1270*/  DFMA R30, R20, R24, R30 ;  /* 0x00000018141e722b */ /* 0x000fe4000000001e */
[----:B------:R-:W-:-:S06]  /*1280*/  DADD R24, R18, R22 ;  /* 0x0000000012187229 */ /* 0x000fcc0000000016 */
[----:B------:R-:W-:Y:S02]  /*1290*/  DFMA R26, R16, R26, R30 ;  /* 0x0000001a101a722b */ /* 0x000fe4000000001e */
[----:B------:R-:W-:-:S08]  /*12a0*/  DADD R30, R18, -R24 ;  /* 0x00000000121e7229 */ /* 0x000fd00000000818 */
[----:B------:R-:W-:Y:S02]  /*12b0*/  DADD R30, R22, R30 ;  /* 0x00000000161e7229 */ /* 0x000fe4000000001e */
[----:B------:R-:W-:-:S08]  /*12c0*/  DMUL R22, R24, R28 ;  /* 0x0000001c18167228 */ /* 0x000fd00000000000 */
[----:B------:R-:W-:-:S08]  /*12d0*/  DFMA R18, R24, R28, -R22 ;  /* 0x0000001c1812722b */ /* 0x000fd00000000816 */
[----:B------:R-:W-:-:S08]  /*12e0*/  DFMA R18, R24, R26, R18 ;  /* 0x0000001a1812722b */ /* 0x000fd00000000012 */
[----:B------:R-:W-:-:S08]  /*12f0*/  DFMA R30, R30, R28, R18 ;  /* 0x0000001c1e1e722b */ /* 0x000fd00000000012 */
[----:B------:R-:W-:-:S08]  /*1300*/  DADD R24, R22, R30 ;  /* 0x0000000016187229 */ /* 0x000fd0000000001e */
[--C-:B------:R-:W-:Y:S02]  /*1310*/  DADD R18, R16, R24.reuse ;  /* 0x0000000010127229 */ /* 0x100fe40000000018 */
[----:B------:R-:W-:-:S06]  /*1320*/  DADD R22, R22, -R24 ;  /* 0x0000000016167229 */ /* 0x000fcc0000000818 */
[----:B------:R-:W-:Y:S02]  /*1330*/  DADD R16, R16, -R18 ;  /* 0x0000000010107229 */ /* 0x000fe40000000812 */
[----:B------:R-:W-:-:S06]  /*1340*/  DADD R22, R30, R22 ;  /* 0x000000001e167229 */ /* 0x000fcc0000000016 */
[----:B------:R-:W-:-:S08]  /*1350*/  DADD R16, R24, R16 ;  /* 0x0000000018107229 */ /* 0x000fd00000000010 */
[----:B------:R-:W-:Y:S01]  /*1360*/  DADD R16, R22, R16 ;  /* 0x0000000016107229 */ /* 0x000fe20000000010 */
[C---:B------:R-:W-:Y:S01]  /*1370*/  IADD3 R22, PT, PT, R36.reuse, -0x3ff, RZ ;  /* 0xfffffc0124167810 */ /* 0x040fe20007ffe0ff */
[----:B------:R-:W-:-:S06]  /*1380*/  @P1 VIADD R22, R36, 0xfffffc02 ;  /* 0xfffffc0224161836 */ /* 0x000fcc0000000000 */
[----:B------:R-:W-:Y:S01]  /*1390*/  DADD R24, R20, R16 ;  /* 0x0000000014187229 */ /* 0x000fe20000000010 */
[----:B------:R-:W-:Y:S01]  /*13a0*/  LOP3.LUT R20, R22, 0x80000000, RZ, 0x3c, !PT ;  /* 0x8000000016147812 */ /* 0x000fe200078e3cff */
[----:B------:R-:W-:-:S06]  /*13b0*/  IMAD.MOV.U32 R21, RZ, RZ, 0x43300000 ;  /* 0x43300000ff157424 */ /* 0x000fcc00078e00ff */
[----:B------:R-:W-:Y:S02]  /*13c0*/  DADD R22, R18, R24 ;  /* 0x0000000012167229 */ /* 0x000fe40000000018 */
[----:B------:R-:W-:Y:S01]  /*13d0*/  DADD R20, R20, -UR6 ;  /* 0x8000000614147e29 */ /* 0x000fe20008000000 */
[----:B------:R-:W-:Y:S01]  /*13e0*/  UMOV UR6, 0xfefa39ef ;  /* 0xfefa39ef00067882 */ /* 0x000fe20000000000 */
[----:B------:R-:W-:-:S04]  /*13f0*/  UMOV UR7, 0x3fe62e42 ;  /* 0x3fe62e4200077882 */ /* 0x000fc80000000000 */
[--C-:B------:R-:W-:Y:S02]  /*1400*/  DADD R26, R18, -R22.reuse ;  /* 0x00000000121a7229 */ /* 0x100fe40000000816 */
[----:B------:R-:W-:-:S06]  /*1410*/  DFMA R16, R20, UR6, R22 ;  /* 0x0000000614107c2b */ /* 0x000fcc0008000016 */
[----:B------:R-:W-:Y:S02]  /*1420*/  DADD R26, R24, R26 ;  /* 0x00000000181a7229 */ /* 0x000fe4000000001a */
[----:B------:R-:W-:-:S08]  /*1430*/  DFMA R18, R20, -UR6, R16 ;  /* 0x8000000614127c2b */ /* 0x000fd00008000010 */
[----:B------:R-:W-:-:S08]  /*1440*/  DADD R18, -R22, R18 ;  /* 0x0000000016127229 */ /* 0x000fd00000000112 */
[----:B------:R-:W-:-:S08]  /*1450*/  DADD R18, R26, -R18 ;  /* 0x000000001a127229 */ /* 0x000fd00000000812 */
[----:B------:R-:W-:-:S08]  /*1460*/  DFMA R20, R20, UR8, R18 ;  /* 0x0000000814147c2b */ /* 0x000fd00008000012 */
[----:B------:R-:W-:-:S08]  /*1470*/  DADD R18, R16, R20 ;  /* 0x0000000010127229 */ /* 0x000fd00000000014 */
[----:B------:R-:W-:Y:S02]  /*1480*/  DADD R16, R16, -R18 ;  /* 0x0000000010107229 */ /* 0x000fe40000000812 */
[----:B------:R-:W-:-:S06]  /*1490*/  DMUL R26, R18, 2 ;  /* 0x40000000121a7828 */ /* 0x000fcc0000000000 */
[----:B------:R-:W-:Y:S02]  /*14a0*/  DADD R16, R20, R16 ;  /* 0x0000000014107229 */ /* 0x000fe40000000010 */
[----:B------:R-:W-:-:S08]  /*14b0*/  DFMA R24, R18, 2, -R26 ;  /* 0x400000001218782b */ /* 0x000fd0000000081a */
[----:B------:R-:W-:Y:S01]  /*14c0*/  DFMA R24, R16, 2, R24 ;  /* 0x400000001018782b */ /* 0x000fe20000000018 */
[----:B------:R-:W-:Y:S01]  /*14d0*/  MOV R16, 0x652b82fe ;  /* 0x652b82fe00107802 */ /* 0x000fe20000000f00 */
[----:B------:R-:W-:-:S06]  /*14e0*/  IMAD.MOV.U32 R17, RZ, RZ, 0x3ff71547 ;  /* 0x3ff71547ff117424 */ /* 0x000fcc00078e00ff */
[----:B------:R-:W-:-:S08]  /*14f0*/  DADD R18, R26, R24 ;  /* 0x000000001a127229 */ /* 0x000fd00000000018 */
[----:B------:R-:W-:Y:S02]  /*1500*/  DFMA R16, R18, R16, 6.75539944105574400000e+15 ;  /* 0x433800001210742b */ /* 0x000fe40000000010 */
[----:B------:R-:W-:Y:S01]  /*1510*/  FSETP.GEU.AND P0, PT, |R19|, 4.1917929649353027344, PT ;  /* 0x4086232b1300780b */ /* 0x000fe20003f0e200 */
[----:B------:R-:W-:-:S05]  /*1520*/  DADD R26, R26, -R18 ;  /* 0x000000001a1a7229 */ /* 0x000fca0000000812 */
[----:B------:R-:W-:-:S03]  /*1530*/  DADD R20, R16, -6.75539944105574400000e+15 ;  /* 0xc338000010147429 */ /* 0x000fc60000000000 */
[----:B------:R-:W-:-:S05]  /*1540*/  DADD R24, R24, R26 ;  /* 0x0000000018187229 */ /* 0x000fca000000001a */
[----:B------:R-:W-:Y:S01]  /*1550*/  DFMA R22, R20, -UR6, R18 ;  /* 0x8000000614167c2b */ /* 0x000fe20008000012 */
[----:B------:R-:W-:Y:S01]  /*1560*/  UMOV UR6, 0x3b39803f ;  /* 0x3b39803f00067882 */ /* 0x000fe20000000000 */
[----:B------:R-:W-:-:S06]  /*1570*/  UMOV UR7, 0x3c7abc9e ;  /* 0x3c7abc9e00077882 */ /* 0x000fcc0000000000 */
[----:B------:R-:W-:Y:S01]  /*1580*/  DFMA R22, R20, -UR6, R22 ;  /* 0x8000000614167c2b */ /* 0x000fe20008000016 */
[----:B------:R-:W-:Y:S01]  /*1590*/  UMOV UR6, 0x69ce2bdf ;  /* 0x69ce2bdf00067882 */ /* 0x000fe20000000000 */
[----:B------:R-:W-:Y:S01]  /*15a0*/  IMAD.MOV.U32 R20, RZ, RZ, -0x35dec16 ;  /* 0xfca213eaff147424 */ /* 0x000fe200078e00ff */
[----:B------:R-:W-:Y:S01]  /*15b0*/  MOV R21, 0x3e928af3 ;  /* 0x3e928af300157802 */ /* 0x000fe20000000f00 */
[----:B------:R-:W-:-:S05]  /*15c0*/  UMOV UR7, 0x3e5ade15 ;  /* 0x3e5ade1500077882 */ /* 0x000fca0000000000 */
[----:B------:R-:W-:Y:S01]  /*15d0*/  DFMA R20, R22, UR6, R20 ;  /* 0x0000000616147c2b */ /* 0x000fe20008000014 */
[----:B------:R-:W-:Y:S01]  /*15e0*/  UMOV UR6, 0x62401315 ;  /* 0x6240131500067882 */ /* 0x000fe20000000000 */
[----:B------:R-:W-:-:S06]  /*15f0*/  UMOV UR7, 0x3ec71dee ;  /* 0x3ec71dee00077882 */ /* 0x000fcc0000000000 */
[----:B------:R-:W-:Y:S01]  /*1600*/  DFMA R20, R22, R20, UR6 ;  /* 0x0000000616147e2b */ /* 0x000fe20008000014 */
        /* <DEDUP_REMOVED lines=20> */
[----:B------:R-:W-:-:S08]  /*1750*/  DFMA R20, R22, R20, UR6 ;  /* 0x0000000616147e2b */ /* 0x000fd00008000014 */
[----:B------:R-:W-:-:S08]  /*1760*/  DFMA R20, R22, R20, 1 ;  /* 0x3ff000001614742b */ /* 0x000fd00000000014 */
[----:B------:R-:W-:-:S10]  /*1770*/  DFMA R20, R22, R20, 1 ;  /* 0x3ff000001614742b */ /* 0x000fd40000000014 */
[----:B------:R-:W-:Y:S02]  /*1780*/  IMAD R23, R16, 0x100000, R21 ;  /* 0x0010000010177824 */ /* 0x000fe400078e0215 */
[----:B------:R-:W-:Y:S01]  /*1790*/  IMAD.MOV.U32 R22, RZ, RZ, R20 ;  /* 0x000000ffff167224 */ /* 0x000fe200078e0014 */
[----:B------:R-:W-:Y:S06]  /*17a0*/  @!P0 BRA `(.L_x_17) ;  /* 0x0000000000308947 */ /* 0x000fec0003800000 */
[----:B------:R-:W-:Y:S01]  /*17b0*/  FSETP.GEU.AND P1, PT, |R19|, 4.2275390625, PT ;  /* 0x408748001300780b */ /* 0x000fe20003f2e200 */
[C---:B------:R-:W-:Y:S02]  /*17c0*/  DADD R22, R18.reuse, +INF ;  /* 0x7ff0000012167429 */ /* 0x040fe40000000000 */
[----:B------:R-:W-:-:S08]  /*17d0*/  DSETP.GEU.AND P0, PT, R18, RZ, PT ;  /* 0x000000ff1200722a */ /* 0x000fd00003f0e000 */
[----:B------:R-:W-:Y:S02]  /*17e0*/  FSEL R22, R22, RZ, P0 ;  /* 0x000000ff16167208 */ /* 0x000fe40000000000 */
[----:B------:R-:W-:Y:S02]  /*17f0*/  @!P1 LEA.HI R17, R16, R16, RZ, 0x1 ;  /* 0x0000001010119211 */ /* 0x000fe400078f08ff */
[----:B------:R-:W-:Y:S02]  /*1800*/  FSEL R23, R23, RZ, P0 ;  /* 0x000000ff17177208 */ /* 0x000fe40000000000 */
[----:B------:R-:W-:-:S04]  /*1810*/  @!P1 SHF.R.S32.HI R17, RZ, 0x1, R17 ;  /* 0x00000001ff119819 */ /* 0x000fc80000011411 */
[----:B------:R-:W-:Y:S01]  /*1820*/  @!P1 IADD3 R16, PT, PT, R16, -R17, RZ ;  /* 0x8000001110109210 */ /* 0x000fe20007ffe0ff */
[----:B------:R-:W-:-:S03]  /*1830*/  @!P1 IMAD R21, R17, 0x100000, R21 ;  /* 0x0010000011159824 */ /* 0x000fc600078e0215 */
[----:B------:R-:W-:Y:S01]  /*1840*/  @!P1 LEA R17, R16, 0x3ff00000, 0x14 ;  /* 0x3ff0000010119811 */ /* 0x000fe200078ea0ff */
[----:B------:R-:W-:-:S06]  /*1850*/  @!P1 IMAD.MOV.U32 R16, RZ, RZ, RZ ;  /* 0x000000ffff109224 */ /* 0x000fcc00078e00ff */
[----:B------:R-:W-:-:S11]  /*1860*/  @!P1 DMUL R22, R20, R16 ;  /* 0x0000001014169228 */ /* 0x000fd60000000000 */
.L_x_17:
[----:B------:R-:W-:Y:S01]  /*1870*/  DFMA R24, R24, R22, R22 ;  /* 0x000000161818722b */ /* 0x000fe20000000016 */
[----:B------:R-:W-:Y:S01]  /*1880*/  MOV R16, R6 ;  /* 0x0000000600107202 */ /* 0x000fe20000000f00 */
[----:B------:R-:W-:Y:S01]  /*1890*/  DSETP.NEU.AND P0, PT, |R22|, +INF , PT ;  /* 0x7ff000001600742a */ /* 0x000fe20003f0d200 */
[----:B------:R-:W-:-:S07]  /*18a0*/  IMAD.MOV.U32 R17, RZ, RZ, 0x0 ;  /* 0x00000000ff117424 */ /* 0x000fce00078e00ff */
[----:B------:R-:W-:Y:S02]  /*18b0*/  FSEL R18, R22, R24, !P0 ;  /* 0x0000001816127208 */ /* 0x000fe40004000000 */
[----:B------:R-:W-:Y:S01]  /*18c0*/  FSEL R22, R23, R25, !P0 ;  /* 0x0000001917167208 */ /* 0x000fe20004000000 */
[----:B------:R-:W-:Y:S06]  /*18d0*/  RET.REL.NODEC R16 `(_Z14kernelgpuInituIfEvPT_S1_S1_S1_iiiiii) ;  /* 0xffffffe410c87950 */ /* 0x000fec0003c3ffff */
.L_x_18:
[----:B------:R-:W-:-:S00]  /*18e0*/  BRA `(.L_x_18) ;  /* 0xfffffffc00fc7947 */ /* 0x000fc0000383ffff */
[----:B------:R-:W-:-:S00]  /*18f0*/  NOP ;  /* 0x0000000000007918 */ /* 0x000fc00000000000 */
        /* <DEDUP_REMOVED lines=8> */
.L_x_38:


//--------------------- .text._Z14kernelgpuInituIdEvPT_S1_S1_S1_iiiiii --------------------------
	.section	.text._Z14kernelgpuInituIdEvPT_S1_S1_S1_iiiiii,"ax",@progbits
	.align	128
        .global         _Z14kernelgpuInituIdEvPT_S1_S1_S1_iiiiii
        .type           _Z14kernelgpuInituIdEvPT_S1_S1_S1_iiiiii,@function
        .size           _Z14kernelgpuInituIdEvPT_S1_S1_S1_iiiiii,(.L_x_40 - _Z14kernelgpuInituIdEvPT_S1_S1_S1_iiiiii)
        .other          _Z14kernelgpuInituIdEvPT_S1_S1_S1_iiiiii,@"STO_CUDA_ENTRY STV_DEFAULT"
_Z14kernelgpuInituIdEvPT_S1_S1_S1_iiiiii:
.text._Z14kernelgpuInituIdEvPT_S1_S1_S1_iiiiii:
        /* <DEDUP_REMOVED lines=8> */
[----:B------:R-:W0:Y:S01]  /*0080*/  LDCU UR5, c[0x0][0x3b0] ;  /* 0x00007600ff0577ac */ /* 0x000e220008000800 */
[----:B------:R-:W0:Y:S01]  /*0090*/  LDCU.64 UR6, c[0x0][0x3a8] ;  /* 0x00007500ff0677ac */ /* 0x000e220008000a00 */
[----:B------:R-:W1:Y:S01]  /*00a0*/  LDCU.64 UR8, c[0x0][0x358] ;  /* 0x00006b00ff0877ac */ /* 0x000e620008000a00 */
[----:B------:R-:W2:Y:S01]  /*00b0*/  LDCU UR10, c[0x0][0x3a4] ;  /* 0x00007480ff0a77ac */ /* 0x000ea20008000800 */
[----:B0-----:R-:W-:Y:S02]  /*00c0*/  UIMAD UR4, UR5, UR6, URZ ;  /* 0x00000006050472a4 */ /* 0x001fe4000f8e02ff */
[----:B-12---:R-:W-:-:S12]  /*00d0*/  UIMAD UR5, UR5, UR7, URZ ;  /* 0x00000007050572a4 */ /* 0x006fd8000f8e02ff */
.L_x_30:
[----:B------:R-:W0:Y:S08]  /*00e0*/  LDC R17, c[0x0][0x3b0] ;  /* 0x0000ec00ff117b82 */ /* 0x000e300000000800 */
[----:B------:R-:W1:Y:S08]  /*00f0*/  LDC.64 R10, c[0x0][0x398] ;  /* 0x0000e600ff0a7b82 */ /* 0x000e700000000a00 */
[----:B------:R-:W2:Y:S01]  /*0100*/  LDC.64 R22, c[0x0][0x388] ;  /* 0x0000e200ff167b82 */ /* 0x000ea20000000a00 */
[----:B0-----:R-:W-:-:S04]  /*0110*/  IABS R7, R17 ;  /* 0x0000001100077213 */ /* 0x001fc80000000000 */
[----:B------:R-:W0:Y:S01]  /*0120*/  I2F.RP R0, R7 ;  /* 0x0000000700007306 */ /* 0x000e220000209400 */
[----:B-1----:R-:W3:Y:S04]  /*0130*/  LDG.E.64 R8, desc[UR8][R10.64+0x10] ;  /* 0x000010080a087981 */ /* 0x002ee8000c1e1b00 */
[----:B------:R-:W4:Y:S04]  /*0140*/  LDG.E.64 R12, desc[UR8][R10.64+0x48] ;  /* 0x000048080a0c7981 */ /* 0x000f28000c1e1b00 */
[----:B------:R-:W5:Y:S01]  /*0150*/  LDG.E.64 R14, desc[UR8][R10.64] ;  /* 0x000000080a0e7981 */ /* 0x000f62000c1e1b00 */
[----:B0-----:R-:W0:Y:S03]  /*0160*/  MUFU.RCP R0, R0 ;  /* 0x0000000000007308 */ /* 0x001e260000001000 */
[----:B------:R-:W5:Y:S01]  /*0170*/  LDG.E.64 R20, desc[UR8][R10.64+0x50] ;  /* 0x000050080a147981 */ /* 0x000f62000c1e1b00 */
[----:B0-----:R-:W-:-:S04]  /*0180*/  VIADD R4, R0, 0xffffffe ;  /* 0x0ffffffe00047836 */ /* 0x001fc80000000000 */
[----:B------:R0:W1:Y:S02]  /*0190*/  F2I.FTZ.U32.TRUNC.NTZ R5, R4 ;  /* 0x0000000400057305 */ /* 0x000064000021f000 */
[----:B0-----:R-:W-:Y:S02]  /*01a0*/  IMAD.MOV.U32 R4, RZ, RZ, RZ ;  /* 0x000000ffff047224 */ /* 0x001fe400078e00ff */
[----:B-1----:R-:W-:-:S04]  /*01b0*/  IMAD.MOV R6, RZ, RZ, -R5 ;  /* 0x000000ffff067224 */ /* 0x002fc800078e0a05 */
[----:B------:R-:W-:Y:S01]  /*01c0*/  IMAD R3, R6, R7, RZ ;  /* 0x0000000706037224 */ /* 0x000fe200078e02ff */
[----:B------:R-:W-:-:S03]  /*01d0*/  IABS R6, R2 ;  /* 0x0000000200067213 */ /* 0x000fc60000000000 */
[----:B------:R-:W-:-:S06]  /*01e0*/  IMAD.HI.U32 R5, R5, R3, R4 ;  /* 0x0000000305057227 */ /* 0x000fcc00078e0004 */
[----:B------:R-:W-:-:S04]  /*01f0*/  IMAD.HI.U32 R3, R5, R6, RZ ;  /* 0x0000000605037227 */ /* 0x000fc800078e00ff */
[----:B------:R-:W-:-:S04]  /*0200*/  IMAD.MOV R0, RZ, RZ, -R3 ;  /* 0x000000ffff007224 */ /* 0x000fc800078e0a03 */
[----:B------:R-:W-:-:S05]  /*0210*/  IMAD R0, R7, R0, R6 ;  /* 0x0000000007007224 */ /* 0x000fca00078e0206 */
[----:B------:R-:W-:-:S13]  /*0220*/  ISETP.GT.U32.AND P2, PT, R7, R0, PT ;  /* 0x000000000700720c */ /* 0x000fda0003f44070 */
[----:B------:R-:W-:-:S04]  /*0230*/  @!P2 IADD3 R0, PT, PT, R0, -R7, RZ ;  /* 0x800000070000a210 */ /* 0x000fc80007ffe0ff */
[----:B------:R-:W-:Y:S02]  /*0240*/  ISETP.GE.U32.AND P0, PT, R0, R7, PT ;  /* 0x000000070000720c */ /* 0x000fe40003f06070 */
[----:B------:R-:W-:Y:S01]  /*0250*/  LOP3.LUT R0, R2, R17, RZ, 0x3c, !PT ;  /* 0x0000001102007212 */ /* 0x000fe200078e3cff */
[----:B------:R-:W-:Y:S01]  /*0260*/  @!P2 VIADD R3, R3, 0x1 ;  /* 0x000000010303a836 */ /* 0x000fe20000000000 */
[----:B------:R-:W-:Y:S02]  /*0270*/  ISETP.NE.AND P2, PT, R17, RZ, PT ;  /* 0x000000ff1100720c */ /* 0x000fe40003f45270 */
[----:B------:R-:W-:-:S07]  /*0280*/  ISETP.GE.AND P1, PT, R0, RZ, PT ;  /* 0x000000ff0000720c */ /* 0x000fce0003f26270 */
[----:B------:R-:W-:-:S06]  /*0290*/  @P0 VIADD R3, R3, 0x1 ;  /* 0x0000000103030836 */ /* 0x000fcc0000000000 */
[----:B------:R-:W-:Y:S01]  /*02a0*/  @!P1 IMAD.MOV R3, RZ, RZ, -R3 ;  /* 0x000000ffff039224 */ /* 0x000fe200078e0a03 */
[----:B------:R-:W-:-:S05]  /*02b0*/  @!P2 LOP3.LUT R3, RZ, R17, RZ, 0x33, !PT ;  /* 0x00000011ff03a212 */ /* 0x000fca00078e33ff */
[----:B------:R-:W-:-:S04]  /*02c0*/  IMAD.MOV R5, RZ, RZ, -R3 ;  /* 0x000000ffff057224 */ /* 0x000fc800078e0a03 */
[----:B------:R-:W-:-:S04]  /*02d0*/  IMAD R34, R17, R5, R2 ;  /* 0x0000000511227224 */ /* 0x000fc800078e0202 */
[----:B------:R-:W-:-:S04]  /*02e0*/  IMAD R5, R3, UR4, R34 ;  /* 0x0000000403057c24 */ /* 0x000fc8000f8e0222 */
[----:B--2---:R-:W-:Y:S02]  /*02f0*/  IMAD.WIDE R22, R5, 0x8, R22 ;  /* 0x0000000805167825 */ /* 0x004fe400078e0216 */
[----:B------:R-:W5:Y:S02]  /*0300*/  LDG.E.64 R4, desc[UR8][R10.64+0x18] ;  /* 0x000018080a047981 */ /* 0x000f64000c1e1b00 */
[----:B------:R-:W-:Y:S02]  /*0310*/  IMAD.WIDE R6, R17, 0x8, R22 ;  /* 0x0000000811067825 */ /* 0x000fe400078e0216 */
[----:B------:R-:W5:Y:S04]  /*0320*/  LDG.E.64 R22, desc[UR8][R22.64] ;  /* 0x0000000816167981 */ /* 0x000f68000c1e1b00 */
[----:B------:R-:W5:Y:S04]  /*0330*/  LDG.E.64 R6, desc[UR8][R6.64] ;  /* 0x0000000806067981 */ /* 0x000f68000c1e1b00 */
[----:B------:R4:W5:Y:S01]  /*0340*/  LDG.E.64 R16, desc[UR8][R10.64+0x8] ;  /* 0x000008080a107981 */ /* 0x000962000c1e1b00 */
[----:B---3--:R-:W-:-:S06]  /*0350*/  DMUL R18, R8, R8 ;  /* 0x0000000808127228 */ /* 0x008fcc0000000000 */
[----:B------:R-:W0:Y:S04]  /*0360*/  MUFU.RCP64H R9, R19 ;  /* 0x0000001300097308 */ /* 0x000e280000001800 */
[----:B------:R-:W-:-:S06]  /*0370*/  IADD3 R8, PT, PT, R19, 0x300402, RZ ;  /* 0x0030040213087810 */ /* 0x000fcc0007ffe0ff */
[----:B0-----:R-:W-:-:S08]  /*0380*/  DFMA R24, -R18, R8, 1 ;  /* 0x3ff000001218742b */ /* 0x001fd00000000108 */
[----:B------:R-:W-:Y:S01]  /*0390*/  DFMA R24, R24, R24, R24 ;  /* 0x000000181818722b */ /* 0x000fe20000000018 */
[----:B------:R-:W-:-:S07]  /*03a0*/  FSETP.GEU.AND P0, PT, |R8|, 5.8789094863358348022e-39, PT ;  /* 0x004004020800780b */ /* 0x000fce0003f0e200 */
[----:B------:R-:W-:-:S08]  /*03b0*/  DFMA R24, R8, R24, R8 ;  /* 0x000000180818722b */ /* 0x000fd00000000008 */
[----:B------:R-:W-:Y:S02]  /*03c0*/  DFMA R26, -R18, R24, 1 ;  /* 0x3ff00000121a742b */ /* 0x000fe40000000118 */
[----:B----4-:R-:W-:-:S06]  /*03d0*/  DMUL R10, R12, R12 ;  /* 0x0000000c0c0a7228 */ /* 0x010fcc0000000000 */
[----:B------:R-:W-:Y:S01]  /*03e0*/  DFMA R8, R24, R26, R24 ;  /* 0x0000001a1808722b */ /* 0x000fe20000000018 */
[----:B------:R-:W-:Y:S10]  /*03f0*/  @P0 BRA `(.L_x_19) ;  /* 0x0000000000200947 */ /* 0x000ff40003800000 */
[----:B------:R-:W-:Y:S01]  /*0400*/  LOP3.LUT R28, R19, 0x7fffffff, RZ, 0xc0, !PT ;  /* 0x7fffffff131c7812 */ /* 0x000fe200078ec0ff */
[----:B------:R-:W-:Y:S01]  /*0410*/  IMAD.MOV.U32 R24, RZ, RZ, R18 ;  /* 0x000000ffff187224 */ /* 0x000fe200078e0012 */
[----:B------:R-:W-:Y:S01]  /*0420*/  MOV R0, 0x460 ;  /* 0x0000046000007802 */ /* 0x000fe20000000f00 */
[----:B------:R-:W-:Y:S02]  /*0430*/  IMAD.MOV.U32 R25, RZ, RZ, R19 ;  /* 0x000000ffff197224 */ /* 0x000fe400078e0013 */
[----:B------:R-:W-:-:S07]  /*0440*/  VIADD R28, R28, 0xfff00000 ;  /* 0xfff000001c1c7836 */ /* 0x000fce0000000000 */
[----:B-----5:R-:W-:Y:S05]  /*0450*/  CALL.REL.NOINC `($__internal_1_$__cuda_sm20_dblrcp_rn_slowpath_v3) ;  /* 0x0000000800b07944 */ /* 0x020fea0003c00000 */
[----:B------:R-:W-:Y:S01]  /*0460*/  IMAD.MOV.U32 R8, RZ, RZ, R26 ;  /* 0x000000ffff087224 */ /* 0x000fe200078e001a */
[----:B------:R-:W-:-:S07]  /*0470*/  MOV R9, R27 ;  /* 0x0000001b00097202 */ /* 0x000fce0000000f00 */
.L_x_19:
[----:B------:R-:W0:Y:S01]  /*0480*/  MUFU.RCP64H R19, R13 ;  /* 0x0000000d00137308 */ /* 0x000e220000001800 */
[----:B------:R-:W-:-:S05]  /*0490*/  VIADD R18, R13, 0x300402 ;  /* 0x003004020d127836 */ /* 0x000fca0000000000 */
[----:B------:R-:W-:Y:S01]  /*04a0*/  FSETP.GEU.AND P0, PT, |R18|, 5.8789094863358348022e-39, PT ;  /* 0x004004021200780b */ /* 0x000fe20003f0e200 */
[----:B0-----:R-:W-:-:S08]  /*04b0*/  DFMA R24, -R12, R18, 1 ;  /* 0x3ff000000c18742b */ /* 0x001fd00000000112 */
[----:B------:R-:W-:-:S08]  /*04c0*/  DFMA R24, R24, R24, R24 ;  /* 0x000000181818722b */ /* 0x000fd00000000018 */
[----:B------:R-:W-:-:S08]  /*04d0*/  DFMA R24, R18, R24, R18 ;  /* 0x000000181218722b */ /* 0x000fd00000000012 */
[----:B------:R-:W-:-:S08]  /*04e0*/  DFMA R26, -R12, R24, 1 ;  /* 0x3ff000000c1a742b */ /* 0x000fd00000000118 */
        /* <DEDUP_REMOVED lines=8> */
[----:B------:R-:W-:Y:S01]  /*0570*/  MOV R18, R26 ;  /* 0x0000001a00127202 */ /* 0x000fe20000000f00 */
[----:B------:R-:W-:-:S07]  /*0580*/  IMAD.MOV.U32 R19, RZ, RZ, R27 ;  /* 0x000000ffff137224 */ /* 0x000fce00078e001b */
.L_x_20:
[----:B-----5:R-:W0:Y:S01]  /*0590*/  MUFU.RCP64H R13, R21 ;  /* 0x00000015000d7308 */ /* 0x020e220000001800 */
        /* <DEDUP_REMOVED lines=11> */
[----:B------:R-:W-:Y:S01]  /*0650*/  IMAD.MOV.U32 R25, RZ, RZ, R21 ;  /* 0x000000ffff197224 */ /* 0x000fe200078e0015 */
[----:B------:R-:W-:-:S07]  /*0660*/  IADD3 R28, PT, PT, R28, -0x100000, RZ ;  /* 0xfff000001c1c7810 */ /* 0x000fce0007ffe0ff */
[----:B------:R-:W-:Y:S05]  /*0670*/  CALL.REL.NOINC `($__internal_1_$__cuda_sm20_dblrcp_rn_slowpath_v3) ;  /* 0x0000000800287944 */ /* 0x000fea0003c00000 */
[----:B------:R-:W-:Y:S02]  /*0680*/  IMAD.MOV.U32 R12, RZ, RZ, R26 ;  /* 0x000000ffff0c7224 */ /* 0x000fe400078e001a */
[----:B------:R-:W-:-:S07]  /*0690*/  IMAD.MOV.U32 R13, RZ, RZ, R27 ;  /* 0x000000ffff0d7224 */ /* 0x000fce00078e001b */
.L_x_21:
[-C--:B------:R-:W-:Y:S01]  /*06a0*/  DFMA R14, R14, R18.reuse, -R22 ;  /* 0x000000120e0e722b */ /* 0x080fe20000000816 */
[----:B------:R-:W-:Y:S01]  /*06b0*/  BSSY.RECONVERGENT B0, `(.L_x_22) ;  /* 0x0000007000007945 */ /* 0x000fe20003800200 */
[----:B------:R-:W-:Y:S01]  /*06c0*/  DMUL R16, R16, R18 ;  /* 0x0000001210107228 */ /* 0x000fe20000000000 */
[----:B------:R-:W-:-:S05]  /*06d0*/  MOV R0, 0x720 ;  /* 0x0000072000007802 */ /* 0x000fca0000000f00 */
[----:B------:R-:W-:-:S10]  /*06e0*/  DADD R20, -RZ, |R14| ;  /* 0x00000000ff147229 */ /* 0x000fd4000000050e */
[----:B------:R-:W-:Y:S01]  /*06f0*/  IMAD.MOV.U32 R22, RZ, RZ, R20 ;  /* 0x000000ffff167224 */ /* 0x000fe200078e0014 */
[----:B------:R-:W-:-:S07]  /*0700*/  MOV R35, R21 ;  /* 0x0000001500237202 */ /* 0x000fce0000000f00 */
[----:B------:R-:W-:Y:S05]  /*0710*/  CALL.REL.NOINC `($_Z14kernelgpuInituIdEvPT_S1_S1_S1_iiiiii$__internal_accurate_pow) ;  /* 0x0000000800a07944 */ /* 0x000fea0003c00000 */
[----:B------:R-:W-:Y:S05]  /*0720*/  BSYNC.RECONVERGENT B0 ;  /* 0x0000000000007941 */ /* 0x000fea0003800200 */
.L_x_22:
[----:B------:R-:W-:Y:S01]  /*0730*/  DADD R20, R14, 2 ;  /* 0x400000000e147429 */ /* 0x000fe20000000000 */
[----:B------:R-:W-:Y:S01]  /*0740*/  BSSY.RECONVERGENT B0, `(.L_x_23) ;  /* 0x0000012000007945 */ /* 0x000fe20003800200 */
[----:B------:R-:W-:Y:S02]  /*0750*/  DADD R6, -R6, R16 ;  /* 0x0000000006067229 */ /* 0x000fe40000000110 */
[C---:B------:R-:W-:Y:S02]  /*0760*/  DSETP.NEU.AND P1, PT, R14.reuse, RZ, PT ;  /* 0x000000ff0e00722a */ /* 0x040fe40003f2d000 */
[----:B------:R-:W-:-:S04]  /*0770*/  DSETP.NEU.AND P0, PT, R14, 1, PT ;  /* 0x3ff000000e00742a */ /* 0x000fc80003f0d000 */
[----:B------:R-:W-:Y:S01]  /*0780*/  LOP3.LUT R20, R21, 0x7ff00000, RZ, 0xc0, !PT ;  /* 0x7ff0000015147812 */ /* 0x000fe200078ec0ff */
[----:B------:R-:W-:Y:S01]  /*0790*/  DADD R16, -RZ, |R6| ;  /* 0x00000000ff107229 */ /* 0x000fe20000000506 */
[----:B------:R-:W-:Y:S02]  /*07a0*/  FSEL R19, R22, RZ, P1 ;  /* 0x000000ff16137208 */ /* 0x000fe40000800000 */
[----:B------:R-:W-:Y:S02]  /*07b0*/  ISETP.NE.AND P2, PT, R20, 0x7ff00000, PT ;  /* 0x7ff000001400780c */ /* 0x000fe40003f45270 */
[----:B------:R-:W-:-:S05]  /*07c0*/  FSEL R18, R18, RZ, P1 ;  /* 0x000000ff12127208 */ /* 0x000fca0000800000 */
[----:B------:R-:W-:Y:S02]  /*07d0*/  IMAD.MOV.U32 R22, RZ, RZ, R16 ;  /* 0x000000ffff167224 */ /* 0x000fe400078e0010 */
[----:B------:R-:W-:-:S04]  /*07e0*/  IMAD.MOV.U32 R35, RZ, RZ, R17 ;  /* 0x000000ffff237224 */ /* 0x000fc800078e0011 */
[----:B------:R-:W-:Y:S05]  /*07f0*/  @P2 BRA `(.L_x_24) ;  /* 0x0000000000182947 */ /* 0x000fea0003800000 */
[----:B------:R-:W-:-:S14]  /*0800*/  DSETP.NAN.AND P1, PT, R14, R14, PT ;  /* 0x0000000e0e00722a */ /* 0x000fdc0003f28000 */
[----:B------:R-:W-:Y:S01]  /*0810*/  @P1 DADD R18, R14, 2 ;  /* 0x400000000e121429 */ /* 0x000fe20000000000 */
[----:B------:R-:W-:Y:S10]  /*0820*/  @P1 BRA `(.L_x_24) ;  /* 0x00000000000c1947 */ /* 0x000ff40003800000 */
[----:B------:R-:W-:-:S14]  /*0830*/  DSETP.NEU.AND P1, PT, |R14|, +INF , PT ;  /* 0x7ff000000e00742a */ /* 0x000fdc0003f2d200 */
[----:B------:R-:W-:Y:S01]  /*0840*/  @!P1 IMAD.MOV.U32 R18, RZ, RZ, 0x0 ;  /* 0x00000000ff129424 */ /* 0x000fe200078e00ff */
[----:B------:R-:W-:-:S07]  /*0850*/  @!P1 MOV R19, 0x7ff00000 ;  /* 0x7ff0000000139802 */ /* 0x000fce0000000f00 */
.L_x_24:
[----:B------:R-:W-:Y:S05]  /*0860*/  BSYNC.RECONVERGENT B0 ;  /* 0x0000000000007941 */ /* 0x000fea0003800200 */
.L_x_23:
[----:B------:R-:W-:Y:S01]  /*0870*/  BSSY.RECONVERGENT B0, `(.L_x_25) ;  /* 0x0000005000007945 */ /* 0x000fe20003800200 */
[----:B------:R-:W-:Y:S02]  /*0880*/  FSEL R14, R18, RZ, P0 ;  /* 0x000000ff120e7208 */ /* 0x000fe40000000000 */
[----:B------:R-:W-:Y:S02]  /*0890*/  FSEL R15, R19, 1.875, P0 ;  /* 0x3ff00000130f7808 */ /* 0x000fe40000000000 */
[----:B------:R-:W-:-:S07]  /*08a0*/  MOV R0, 0x8c0 ;  /* 0x000008c000007802 */ /* 0x000fce0000000f00 */
[----:B------:R-:W-:Y:S05]  /*08b0*/  CALL.REL.NOINC `($_Z14kernelgpuInituIdEvPT_S1_S1_S1_iiiiii$__internal_accurate_pow) ;  /* 0x0000000800387944 */ /* 0x000fea0003c00000 */
[----:B------:R-:W-:Y:S05]  /*08c0*/  BSYNC.RECONVERGENT B0 ;  /* 0x0000000000007941 */ /* 0x000fea0003800200 */
.L_x_25:
[C---:B------:R-:W-:Y:S01]  /*08d0*/  DADD R16, R6.reuse, 2 ;  /* 0x4000000006107429 */ /* 0x040fe20000000000 */
[----:B------:R-:W-:Y:S01]  /*08e0*/  BSSY.RECONVERGENT B0, `(.L_x_26) ;  /* 0x000000e000007945 */ /* 0x000fe20003800200 */
[C---:B------:R-:W-:Y:S02]  /*08f0*/  DSETP.NEU.AND P1, PT, R6.reuse, RZ, PT ;  /* 0x000000ff0600722a */ /* 0x040fe40003f2d000 */
[----:B------:R-:W-:-:S04]  /*0900*/  DSETP.NEU.AND P0, PT, R6, 1, PT ;  /* 0x3ff000000600742a */ /* 0x000fc80003f0d000 */
[----:B------:R-:W-:Y:S02]  /*0910*/  FSEL R18, R18, RZ, P1 ;  /* 0x000000ff12127208 */ /* 0x000fe40000800000 */
[----:B------:R-:W-:Y:S02]  /*0920*/  LOP3.LUT R16, R17, 0x7ff00000, RZ, 0xc0, !PT ;  /* 0x7ff0000011107812 */ /* 0x000fe400078ec0ff */
[----:B------:R-:W-:Y:S02]  /*0930*/  FSEL R19, R22, RZ, P1 ;  /* 0x000000ff16137208 */ /* 0x000fe40000800000 */
[----:B------:R-:W-:-:S13]  /*0940*/  ISETP.NE.AND P2, PT, R16, 0x7ff00000, PT ;  /* 0x7ff000001000780c */ /* 0x000fda0003f45270 */
[----:B------:R-:W-:Y:S05]  /*0950*/  @P2 BRA `(.L_x_27) ;  /* 0x0000000000182947 */ /* 0x000fea0003800000 */
[----:B------:R-:W-:-:S14]  /*0960*/  DSETP.NAN.AND P1, PT, R6, R6, PT ;  /* 0x000000060600722a */ /* 0x000fdc0003f28000 */
[----:B------:R-:W-:Y:S01]  /*0970*/  @P1 DADD R18, R6, 2 ;  /* 0x4000000006121429 */ /* 0x000fe20000000000 */
[----:B------:R-:W-:Y:S10]  /*0980*/  @P1 BRA `(.L_x_27) ;  /* 0x00000000000c1947 */ /* 0x000ff40003800000 */
[----:B------:R-:W-:-:S14]  /*0990*/  DSETP.NEU.AND P1, PT, |R6|, +INF , PT ;  /* 0x7ff000000600742a */ /* 0x000fdc0003f2d200 */
[----:B------:R-:W-:Y:S02]  /*09a0*/  @!P1 IMAD.MOV.U32 R18, RZ, RZ, 0x0 ;  /* 0x00000000ff129424 */ /* 0x000fe400078e00ff */
[----:B------:R-:W-:-:S07]  /*09b0*/  @!P1 IMAD.MOV.U32 R19, RZ, RZ, 0x7ff00000 ;  /* 0x7ff00000ff139424 */ /* 0x000fce00078e00ff */
.L_x_27:
[----:B------:R-:W-:Y:S05]  /*09c0*/  BSYNC.RECONVERGENT B0 ;  /* 0x0000000000007941 */ /* 0x000fea0003800200 */
.L_x_26:
[----:B------:R-:W-:Y:S01]  /*09d0*/  FSEL R6, R18, RZ, P0 ;  /* 0x000000ff12067208 */ /* 0x000fe20000000000 */
[----:B------:R-:W-:Y:S01]  /*09e0*/  DMUL R8, R10, R8 ;  /* 0x000000080a087228 */ /* 0x000fe20000000000 */
[----:B------:R-:W-:Y:S01]  /*09f0*/  FSEL R7, R19, 1.875, P0 ;  /* 0x3ff0000013077808 */ /* 0x000fe20000000000 */
[----:B------:R-:W-:Y:S01]  /*0a00*/  UMOV UR6, 0xfefa39ef ;  /* 0xfefa39ef00067882 */ /* 0x000fe20000000000 */
[----:B------:R-:W-:Y:S01]  /*0a10*/  UMOV UR7, 0x3fe62e42 ;  /* 0x3fe62e4200077882 */ /* 0x000fe20000000000 */
[----:B------:R-:W-:Y:S03]  /*0a20*/  BSSY.RECONVERGENT B0, `(.L_x_28) ;  /* 0x000003c000007945 */ /* 0x000fe60003800200 */
[----:B------:R-:W-:-:S08]  /*0a30*/  DADD R14, R14, R6 ;  /* 0x000000000e0e7229 */ /* 0x000fd00000000006 */
[----:B------:R-:W-:Y:S01]  /*0a40*/  DMUL R6, R14, R8 ;  /* 0x000000080e067228 */ /* 0x000fe20000000000 */
[----:B------:R-:W-:Y:S01]  /*0a50*/  IMAD.MOV.U32 R8, RZ, RZ, 0x652b82fe ;  /* 0x652b82feff087424 */ /* 0x000fe200078e00ff */
[----:B------:R-:W-:-:S06]  /*0a60*/  MOV R9, 0x3ff71547 ;  /* 0x3ff7154700097802 */ /* 0x000fcc0000000f00 */
[----:B------:R-:W-:-:S08]  /*0a70*/  DMUL R6, R6, -0.5 ;  /* 0xbfe0000006067828 */ /* 0x000fd00000000000 */
[----:B------:R-:W-:Y:S02]  /*0a80*/  DFMA R8, R6, R8, 6.75539944105574400000e+15 ;  /* 0x433800000608742b */ /* 0x000fe40000000008 */
[----:B------:R-:W-:-:S06]  /*0a90*/  FSETP.GEU.AND P0, PT, |R7|, 4.1917929649353027344, PT ;  /* 0x4086232b0700780b */ /* 0x000fcc0003f0e200 */
[----:B------:R-:W-:-:S08]  /*0aa0*/  DADD R10, R8, -6.75539944105574400000e+15 ;  /* 0xc3380000080a7429 */ /* 0x000fd00000000000 */
[----:B------:R-:W-:Y:S01]  /*0ab0*/  DFMA R14, R10, -UR6, R6 ;  /* 0x800000060a0e7c2b */ /* 0x000fe20008000006 */
[----:B------:R-:W-:Y:S01]  /*0ac0*/  UMOV UR6, 0x3b39803f ;  /* 0x3b39803f00067882 */ /* 0x000fe20000000000 */
[----:B------:R-:W-:-:S06]  /*0ad0*/  UMOV UR7, 0x3c7abc9e ;  /* 0x3c7abc9e00077882 */ /* 0x000fcc0000000000 */
[----:B------:R-:W-:Y:S01]  /*0ae0*/  DFMA R10, R10, -UR6, R14 ;  /* 0x800000060a0a7c2b */ /* 0x000fe2000800000e */
[----:B------:R-:W-:Y:S01]  /*0af0*/  UMOV UR6, 0x69ce2bdf ;  /* 0x69ce2bdf00067882 */ /* 0x000fe20000000000 */
[----:B------:R-:W-:Y:S01]  /*0b00*/  IMAD.MOV.U32 R14, RZ, RZ, -0x35dec16 ;  /* 0xfca213eaff0e7424 */ /* 0x000fe200078e00ff */
[----:B------:R-:W-:Y:S01]  /*0b10*/  UMOV UR7, 0x3e5ade15 ;  /* 0x3e5ade1500077882 */ /* 0x000fe20000000000 */
[----:B------:R-:W-:-:S06]  /*0b20*/  IMAD.MOV.U32 R15, RZ, RZ, 0x3e928af3 ;  /* 0x3e928af3ff0f7424 */ /* 0x000fcc00078e00ff */
        /* <DEDUP_REMOVED lines=27> */
[----:B------:R-:W-:Y:S01]  /*0ce0*/  IMAD R11, R8, 0x100000, R15 ;  /* 0x00100000080b7824 */ /* 0x000fe200078e020f */
[----:B------:R-:W-:Y:S01]  /*0cf0*/  MOV R10, R14 ;  /* 0x0000000e000a7202 */ /* 0x000fe20000000f00 */
[----:B------:R-:W-:Y:S06]  /*0d00*/  @!P0 BRA `(.L_x_29) ;  /* 0x0000000000348947 */ /* 0x000fec0003800000 */
[----:B------:R-:W-:Y:S01]  /*0d10*/  FSETP.GEU.AND P1, PT, |R7|, 4.2275390625, PT ;  /* 0x408748000700780b */ /* 0x000fe20003f2e200 */
[C---:B------:R-:W-:Y:S02]  /*0d20*/  DADD R10, R6.reuse, +INF ;  /* 0x7ff00000060a7429 */ /* 0x040fe40000000000 */
[----:B------:R-:W-:-:S08]  /*0d30*/  DSETP.GEU.AND P0, PT, R6, RZ, PT ;  /* 0x000000ff0600722a */ /* 0x000fd00003f0e000 */
[----:B------:R-:W-:Y:S02]  /*0d40*/  FSEL R10, R10, RZ, P0 ;  /* 0x000000ff0a0a7208 */ /* 0x000fe40000000000 */
[----:B------:R-:W-:Y:S01]  /*0d50*/  @!P1 LEA.HI R0, R8, R8, RZ, 0x1 ;  /* 0x0000000808009211 */ /* 0x000fe200078f08ff */
[----:B------:R-:W-:Y:S01]  /*0d60*/  @!P1 IMAD.MOV.U32 R6, RZ, RZ, R14 ;  /* 0x000000ffff069224 */ /* 0x000fe200078e000e */
[----:B------:R-:W-:Y:S02]  /*0d70*/  FSEL R11, R11, RZ, P0 ;  /* 0x000000ff0b0b7208 */ /* 0x000fe40000000000 */
[----:B------:R-:W-:-:S05]  /*0d80*/  @!P1 SHF.R.S32.HI R7, RZ, 0x1, R0 ;  /* 0x00000001ff079819 */ /* 0x000fca0000011400 */
[----:B------:R-:W-:Y:S02]  /*0d90*/  @!P1 IMAD.IADD R8, R8, 0x1, -R7 ;  /* 0x0000000108089824 */ /* 0x000fe400078e0a07 */
[----:B------:R-:W-:-:S03]  /*0da0*/  @!P1 IMAD R7, R7, 0x100000, R15 ;  /* 0x0010000007079824 */ /* 0x000fc600078e020f */
[----:B------:R-:W-:Y:S02]  /*0db0*/  @!P1 LEA R9, R8, 0x3ff00000, 0x14 ;  /* 0x3ff0000008099811 */ /* 0x000fe400078ea0ff */
[----:B------:R-:W-:-:S06]  /*0dc0*/  @!P1 MOV R8, RZ ;  /* 0x000000ff00089202 */ /* 0x000fcc0000000f00 */
[----:B------:R-:W-:-:S11]  /*0dd0*/  @!P1 DMUL R10, R6, R8 ;  /* 0x00000008060a9228 */ /* 0x000fd60000000000 */
.L_x_29:
[----:B------:R-:W-:Y:S05]  /*0de0*/  BSYNC.RECONVERGENT B0 ;  /* 0x0000000000007941 */ /* 0x000fea0003800200 */
.L_x_28:
[----:B------:R-:W0:Y:S01]  /*0df0*/  LDC.64 R6, c[0x0][0x380] ;  /* 0x0000e000ff067b82 */ /* 0x000e220000000a00 */
[----:B------:R-:W-:Y:S01]  /*0e00*/  IMAD R3, R3, UR5, R34 ;  /* 0x0000000503037c24 */ /* 0x000fe2000f8e0222 */
[----:B------:R-:W1:Y:S01]  /*0e10*/  LDCU UR6, c[0x0][0x360] ;  /* 0x00006c00ff0677ac */ /* 0x000e620008000800 */
[----:B------:R-:W-:-:S05]  /*0e20*/  DMUL R4, R4, R12 ;  /* 0x0000000c04047228 */ /* 0x000fca0000000000 */
[----:B------:R-:W2:Y:S03]  /*0e30*/  LDC R15, c[0x0][0x3b0] ;  /* 0x0000ec00ff0f7b82 */ /* 0x000ea60000000800 */
[----:B------:R-:W-:Y:S01]  /*0e40*/  DMUL R4, R4, R10 ;  /* 0x0000000a04047228 */ /* 0x000fe20000000000 */
[----:B0-----:R-:W-:-:S04]  /*0e50*/  IMAD.WIDE R6, R3, 0x8, R6 ;  /* 0x0000000803067825 */ /* 0x001fc800078e0206 */
[----:B------:R-:W1:Y:S02]  /*0e60*/  LDC R3, c[0x0][0x370] ;  /* 0x0000dc00ff037b82 */ /* 0x000e640000000800 */
[----:B------:R0:W-:Y:S01]  /*0e70*/  STG.E.64 desc[UR8][R6.64], R4 ;  /* 0x0000000406007986 */ /* 0x0001e2000c101b08 */
[----:B--2---:R-:W-:-:S05]  /*0e80*/  IMAD.WIDE R8, R15, 0x8, R6 ;  /* 0x000000080f087825 */ /* 0x004fca00078e0206 */
[----:B------:R0:W-:Y:S01]  /*0e90*/  STG.E.64 desc[UR8][R8.64], R4 ;  /* 0x0000000408007986 */ /* 0x0001e2000c101b08 */
[----:B------:R-:W-:-:S05]  /*0ea0*/  IMAD.WIDE R12, R15, 0x8, R8 ;  /* 0x000000080f0c7825 */ /* 0x000fca00078e0208 */
[----:B------:R0:W-:Y:S01]  /*0eb0*/  STG.E.64 desc[UR8][R12.64], RZ ;  /* 0x000000ff0c007986 */ /* 0x0001e2000c101b08 */
[----:B------:R-:W-:-:S05]  /*0ec0*/  IMAD.WIDE R10, R15, 0x8, R12 ;  /* 0x000000080f0a7825 */ /* 0x000fca00078e020c */
[----:B------:R0:W-:Y:S01]  /*0ed0*/  STG.E.64 desc[UR8][R10.64], RZ ;  /* 0x000000ff0a007986 */ /* 0x0001e2000c101b08 */
[----:B-1----:R-:W-:-:S05]  /*0ee0*/  IMAD R2, R3, UR6, R2 ;  /* 0x0000000603027c24 */ /* 0x002fca000f8e0202 */
[----:B------:R-:W-:-:S13]  /*0ef0*/  ISETP.GE.AND P0, PT, R2, UR10, PT ;  /* 0x0000000a02007c0c */ /* 0x000fda000bf06270 */
[----:B0-----:R-:W-:Y:S05]  /*0f00*/  @!P0 BRA `(.L_x_30) ;  /* 0xfffffff000748947 */ /* 0x001fea000383ffff */
[----:B------:R-:W-:Y:S05]  /*0f10*/  EXIT ;  /* 0x000000000000794d */ /* 0x000fea0003800000 */
        .weak           $__internal_1_$__cuda_sm20_dblrcp_rn_slowpath_v3
        .type           $__internal_1_$__cuda_sm20_dblrcp_rn_slowpath_v3,@function
        .size           $__internal_1_$__cuda_sm20_dblrcp_rn_slowpath_v3,($_Z14kernelgpuInituIdEvPT_S1_S1_S1_iiiiii$__internal_accurate_pow - $__internal_1_$__cuda_sm20_dblrcp_rn_slowpath_v3)
$__internal_1_$__cuda_sm20_dblrcp_rn_slowpath_v3:
[----:B------:R-:W-:Y:S01]  /*0f20*/  DSETP.GTU.AND P0, PT, |R24|, +INF , PT ;  /* 0x7ff000001800742a */ /* 0x000fe20003f0c200 */
[----:B------:R-:W-:-:S13]  /*0f30*/  BSSY.RECONVERGENT B0, `(.L_x_31) ;  /* 0x0000023000007945 */ /* 0x000fda0003800200 */
[----:B------:R-:W-:Y:S05]  /*0f40*/  @P0 BRA `(.L_x_32) ;  /* 0x00000000007c0947 */ /* 0x000fea0003800000 */
[----:B------:R-:W-:-:S05]  /*0f50*/  LOP3.LUT R29, R25, 0x7fffffff, RZ, 0xc0, !PT ;  /* 0x7fffffff191d7812 */ /* 0x000fca00078ec0ff */
[----:B------:R-:W-:-:S05]  /*0f60*/  VIADD R26, R29, 0xffffffff ;  /* 0xffffffff1d1a7836 */ /* 0x000fca0000000000 */
[----:B------:R-:W-:-:S13]  /*0f70*/  ISETP.GE.U32.AND P0, PT, R26, 0x7fefffff, PT ;  /* 0x7fefffff1a00780c */ /* 0x000fda0003f06070 */
[----:B------:R-:W-:Y:S01]  /*0f80*/  @P0 LOP3.LUT R27, R25, 0x7ff00000, RZ, 0x3c, !PT ;  /* 0x7ff00000191b0812 */ /* 0x000fe200078e3cff */
[----:B------:R-:W-:Y:S01]  /*0f90*/  @P0 IMAD.MOV.U32 R26, RZ, RZ, RZ ;  /* 0x000000ffff1a0224 */ /* 0x000fe200078e00ff */
[----:B------:R-:W-:Y:S06]  /*0fa0*/  @P0 BRA `(.L_x_33) ;  /* 0x00000000006c0947 */ /* 0x000fec0003800000 */
[----:B------:R-:W-:-:S13]  /*0fb0*/  ISETP.GE.U32.AND P0, PT, R29, 0x1000001, PT ;  /* 0x010000011d00780c */ /* 0x000fda0003f06070 */
[----:B------:R-:W-:Y:S05]  /*0fc0*/  @!P0 BRA `(.L_x_34) ;  /* 0x0000000000348947 */ /* 0x000fea0003800000 */
[----:B------:R-:W-:Y:S01]  /*0fd0*/  VIADD R27, R25, 0xc0200000 ;  /* 0xc0200000191b7836 */ /* 0x000fe20000000000 */
[----:B------:R-:W-:-:S03]  /*0fe0*/  MOV R26, R24 ;  /* 0x00000018001a7202 */ /* 0x000fc60000000f00 */
[----:B------:R-:W0:Y:S03]  /*0ff0*/  MUFU.RCP64H R29, R27 ;  /* 0x0000001b001d7308 */ /* 0x000e260000001800 */
[----:B0-----:R-:W-:-:S08]  /*1000*/  DFMA R30, -R26, R28, 1 ;  /* 0x3ff000001a1e742b */ /* 0x001fd0000000011c */
[----:B------:R-:W-:-:S08]  /*1010*/  DFMA R30, R30, R30, R30 ;  /* 0x0000001e1e1e722b */ /* 0x000fd0000000001e */
[----:B------:R-:W-:-:S08]  /*1020*/  DFMA R30, R28, R30, R28 ;  /* 0x0000001e1c1e722b */ /* 0x000fd0000000001c */
[----:B------:R-:W-:-:S08]  /*1030*/  DFMA R28, -R26, R30, 1 ;  /* 0x3ff000001a1c742b */ /* 0x000fd0000000011e */
[----:B------:R-:W-:-:S08]  /*1040*/  DFMA R28, R30, R28, R30 ;  /* 0x0000001c1e1c722b */ /* 0x000fd0000000001e */
[----:B------:R-:W-:-:S08]  /*1050*/  DMUL R28, R28, 2.2250738585072013831e-308 ;  /* 0x001000001c1c7828 */ /* 0x000fd00000000000 */
[----:B------:R-:W-:-:S08]  /*1060*/  DFMA R24, -R24, R28, 1 ;  /* 0x3ff000001818742b */ /* 0x000fd0000000011c */
[----:B------:R-:W-:-:S08]  /*1070*/  DFMA R24, R24, R24, R24 ;  /* 0x000000181818722b */ /* 0x000fd00000000018 */
[----:B------:R-:W-:Y:S01]  /*1080*/  DFMA R26, R28, R24, R28 ;  /* 0x000000181c1a722b */ /* 0x000fe2000000001c */
[----:B------:R-:W-:Y:S10]  /*1090*/  BRA `(.L_x_33) ;  /* 0x0000000000307947 */ /* 0x000ff40003800000 */
.L_x_34:
[----:B------:R-:W-:Y:S01]  /*10a0*/  DMUL R24, R24, 8.11296384146066816958e+31 ;  /* 0x4690000018187828 */ /* 0x000fe20000000000 */
[----:B------:R-:W-:-:S05]  /*10b0*/  IMAD.MOV.U32 R26, RZ, RZ, R28 ;  /* 0x000000ffff1a7224 */ /* 0x000fca00078e001c */
[----:B------:R-:W0:Y:S02]  /*10c0*/  MUFU.RCP64H R27, R25 ;  /* 0x00000019001b7308 */ /* 0x000e240000001800 */
[----:B0-----:R-:W-:-:S08]  /*10d0*/  DFMA R28, -R24, R26, 1 ;  /* 0x3ff00000181c742b */ /* 0x001fd0000000011a */
[----:B------:R-:W-:-:S08]  /*10e0*/  DFMA R28, R28, R28, R28 ;  /* 0x0000001c1c1c722b */ /* 0x000fd0000000001c */
[----:B------:R-:W-:-:S08]  /*10f0*/  DFMA R28, R26, R28, R26 ;  /* 0x0000001c1a1c722b */ /* 0x000fd0000000001a */
[----:B------:R-:W-:-:S08]  /*1100*/  DFMA R26, -R24, R28, 1 ;  /* 0x3ff00000181a742b */ /* 0x000fd0000000011c */
[----:B------:R-:W-:-:S08]  /*1110*/  DFMA R26, R28, R26, R28 ;  /* 0x0000001a1c1a722b */ /* 0x000fd0000000001c */
[----:B------:R-:W-:Y:S01]  /*1120*/  DMUL R26, R26, 8.11296384146066816958e+31 ;  /* 0x469000001a1a7828 */ /* 0x000fe20000000000 */
[----:B------:R-:W-:Y:S10]  /*1130*/  BRA `(.L_x_33) ;  /* 0x0000000000087947 */ /* 0x000ff40003800000 */
.L_x_32:
[----:B------:R-:W-:Y:S01]  /*1140*/  LOP3.LUT R27, R25, 0x80000, RZ, 0xfc, !PT ;  /* 0x00080000191b7812 */ /* 0x000fe200078efcff */
[----:B------:R-:W-:-:S07]  /*1150*/  IMAD.MOV.U32 R26, RZ, RZ, R24 ;  /* 0x000000ffff1a7224 */ /* 0x000fce00078e0018 */
.L_x_33:
[----:B------:R-:W-:Y:S05]  /*1160*/  BSYNC.RECONVERGENT B0 ;  /* 0x0000000000007941 */ /* 0x000fea0003800200 */
.L_x_31:
[----:B------:R-:W-:Y:S01]  /*1170*/  IMAD.MOV.U32 R24, RZ, RZ, R0 ;  /* 0x000000ffff187224 */ /* 0x000fe200078e0000 */
[----:B------:R-:W-:-:S04]  /*1180*/  MOV R25, 0x0 ;  /* 0x0000000000197802 */ /* 0x000fc80000000f00 */
[----:B------:R-:W-:Y:S05]  /*1190*/  RET.REL.NODEC R24 `(_Z14kernelgpuInituIdEvPT_S1_S1_S1_iiiiii) ;  /* 0xffffffec18987950 */ /* 0x000fea0003c3ffff */
        .type           $_Z14kernelgpuInituIdEvPT_S1_S1_S1_iiiiii$__internal_accurate_pow,@function
        .size           $_Z14kernelgpuInituIdEvPT_S1_S1_S1_iiiiii$__internal_accurate_pow,(.L_x_40 - $_Z14kernelgpuInituIdEvPT_S1_S1_S1_iiiiii$__internal_accurate_pow)
$_Z14kernelgpuInituIdEvPT_S1_S1_S1_iiiiii$__internal_accurate_pow:
[----:B------:R-:W-:Y:S01]  /*11a0*/  ISETP.GT.U32.AND P0, PT, R35, 0xfffff, PT ;  /* 0x000fffff2300780c */ /* 0x000fe20003f04070 */
[----:B------:R-:W-:Y:S01]  /*11b0*/  IMAD.MOV.U32 R18, RZ, RZ, R22 ;  /* 0x000000ffff127224 */ /* 0x000fe200078e0016 */
[----:B------:R-:W-:Y:S01]  /*11c0*/  MOV R26, RZ ;  /* 0x000000ff001a7202 */ /* 0x000fe20000000f00 */
[--C-:B------:R-:W-:Y:S01]  /*11d0*/  IMAD.MOV.U32 R19, RZ, RZ, R35.reuse ;  /* 0x000000ffff137224 */ /* 0x100fe200078e0023 */
[----:B------:R-:W-:Y:S01]  /*11e0*/  UMOV UR6, 0x7d2cafe2 ;  /* 0x7d2cafe200067882 */ /* 0x000fe20000000000 */
[--C-:B------:R-:W-:Y:S01]  /*11f0*/  IMAD.MOV.U32 R20, RZ, RZ, R35.reuse ;  /* 0x000000ffff147224 */ /* 0x100fe200078e0023 */
[----:B------:R-:W-:Y:S01]  /*1200*/  UMOV UR7, 0x3eb0f5ff ;  /* 0x3eb0f5ff00077882 */ /* 0x000fe20000000000 */
[----:B------:R-:W-:Y:S01]  /*1210*/  IMAD.MOV.U32 R24, RZ, RZ, 0x41ad3b5a ;  /* 0x41ad3b5aff187424 */ /* 0x000fe200078e00ff */
[----:B------:R-:W-:Y:S01]  /*1220*/  SHF.R.U32.HI R35, RZ, 0x14, R35 ;  /* 0x00000014ff237819 */ /* 0x000fe20000011623 */
[----:B------:R-:W-:Y:S01]  /*1230*/  IMAD.MOV.U32 R25, RZ, RZ, 0x3ed0f5d2 ;  /* 0x3ed0f5d2ff197424 */ /* 0x000fe200078e00ff */
[----:B------:R-:W-:Y:S01]  /*1240*/  UMOV UR12, 0x3b39803f ;  /* 0x3b39803f000c7882 */ /* 0x000fe20000000000 */
[----:B------:R-:W-:-:S02]  /*1250*/  UMOV UR13, 0x3c7abc9e ;  /* 0x3c7abc9e000d7882 */ /* 0x000fc40000000000 */
[----:B------:R-:W-:-:S10]  /*1260*/  @!P0 DMUL R18, R18, 1.80143985094819840000e+16 ;  /* 0x4350000012128828 */ /* 0x000fd40000000000 */
[----:B------:R-:W-:Y:S01]  /*1270*/  @!P0 MOV R20, R19 ;  /* 0x0000001300148202 */ /* 0x000fe20000000f00 */
[----:B------:R-:W-:Y:S01]  /*1280*/  @!P0 IMAD.MOV.U32 R22, RZ, RZ, R18 ;  /* 0x000000ffff168224 */ /* 0x000fe200078e0012 */
[----:B------:R-:W-:Y:S02]  /*1290*/  @!P0 LEA.HI R35, R19, 0xffffffca, RZ, 0xc ;  /* 0xffffffca13238811 */ /* 0x000fe400078f60ff */
[----:B------:R-:W-:-:S04]  /*12a0*/  LOP3.LUT R20, R20, 0x800fffff, RZ, 0xc0, !PT ;  /* 0x800fffff14147812 */ /* 0x000fc800078ec0ff */
[----:B------:R-:W-:-:S04]  /*12b0*/  LOP3.LUT R23, R20, 0x3ff00000, RZ, 0xfc, !PT ;  /* 0x3ff0000014177812 */ /* 0x000fc800078efcff */
[----:B------:R-:W-:-:S13]  /*12c0*/  ISETP.GE.U32.AND P1, PT, R23, 0x3ff6a09f, PT ;  /* 0x3ff6a09f1700780c */ /* 0x000fda0003f26070 */
[----:B------:R-:W-:-:S04]  /*12d0*/  @P1 VIADD R21, R23, 0xfff00000 ;  /* 0xfff0000017151836 */ /* 0x000fc80000000000 */
[----:B------:R-:W-:-:S06]  /*12e0*/  @P1 IMAD.MOV.U32 R23, RZ, RZ, R21 ;  /* 0x000000ffff171224 */ /* 0x000fcc00078e0015 */
        /* <DEDUP_REMOVED lines=27> */
[----:B------:R-:W-:Y:S02]  /*14a0*/  DMUL R24, R26, R24 ;  /* 0x000000181a187228 */ /* 0x000fe40000000000 */
[----:B------:R-:W-:-:S03]  /*14b0*/  DMUL R26, R20, R20 ;  /* 0x00000014141a7228 */ /* 0x000fc60000000000 */
[----:B------:R-:W-:Y:S01]  /*14c0*/  DFMA R30, R32, R30, UR6 ;  /* 0x00000006201e7e2b */ /* 0x000fe2000800001e */
[----:B------:R-:W-:Y:S01]  /*14d0*/  UMOV UR6, 0x55555555 ;  /* 0x5555555500067882 */ /* 0x000fe20000000000 */
[----:B------:R-:W-:-:S03]  /*14e0*/  UMOV UR7, 0x3fb55555 ;  /* 0x3fb5555500077882 */ /* 0x000fc60000000000 */
[----:B------:R-:W-:-:S03]  /*14f0*/  DMUL R18, R20, R26 ;  /* 0x0000001a14127228 */ /* 0x000fc60000000000 */
[----:B------:R-:W-:-:S08]  /*1500*/  DFMA R22, R32, R30, UR6 ;  /* 0x0000000620167e2b */ /* 0x000fd0000800001e */
[----:B------:R-:W-:Y:S01]  /*1510*/  DADD R28, -R22, UR6 ;  /* 0x00000006161c7e29 */ /* 0x000fe20008000100 */
[----:B------:R-:W-:Y:S01]  /*1520*/  UMOV UR6, 0xb9e7b0 ;  /* 0x00b9e7b000067882 */ /* 0x000fe20000000000 */
[----:B------:R-:W-:-:S06]  /*1530*/  UMOV UR7, 0x3c46a4cb ;  /* 0x3c46a4cb00077882 */ /* 0x000fcc0000000000 */
[----:B------:R-:W-:Y:S02]  /*1540*/  DFMA R28, R32, R30, R28 ;  /* 0x0000001e201c722b */ /* 0x000fe4000000001c */
[----:B------:R-:W-:Y:S01]  /*1550*/  DFMA R30, R20, R20, -R26 ;  /* 0x00000014141e722b */ /* 0x000fe2000000081a */
[----:B------:R-:W-:Y:S01]  /*1560*/  VIADD R33, R25, 0x100000 ;  /* 0x0010000019217836 */ /* 0x000fe20000000000 */
[----:B------:R-:W-:-:S06]  /*1570*/  MOV R32, R24 ;  /* 0x0000001800207202 */ /* 0x000fcc0000000f00 */
[----:B------:R-:W-:Y:S02]  /*1580*/  DFMA R30, R20, R32, R30 ;  /* 0x00000020141e722b */ /* 0x000fe4000000001e */
[----:B------:R-:W-:Y:S01]  /*1590*/  DADD R32, R28, -UR6 ;  /* 0x800000061c207e29 */ /* 0x000fe20008000000 */
[----:B------:R-:W-:Y:S01]  /*15a0*/  UMOV UR6, 0x80000000 ;  /* 0x8000000000067882 */ /* 0x000fe20000000000 */
[----:B------:R-:W-:Y:S01]  /*15b0*/  DFMA R28, R20, R26, -R18 ;  /* 0x0000001a141c722b */ /* 0x000fe20000000812 */
[----:B------:R-:W-:-:S07]  /*15c0*/  UMOV UR7, 0x43300000 ;  /* 0x4330000000077882 */ /* 0x000fce0000000000 */
[----:B------:R-:W-:Y:S02]  /*15d0*/  DFMA R28, R24, R26, R28 ;  /* 0x0000001a181c722b */ /* 0x000fe4000000001c */
[----:B------:R-:W-:-:S06]  /*15e0*/  DADD R26, R22, R32 ;  /* 0x00000000161a7229 */ /* 0x000fcc0000000020 */
[----:B------:R-:W-:Y:S02]  /*15f0*/  DFMA R28, R20, R30, R28 ;  /* 0x0000001e141c722b */ /* 0x000fe4000000001c */
[----:B------:R-:W-:Y:S02]  /*1600*/  DADD R30, R22, -R26 ;  /* 0x00000000161e7229 */ /* 0x000fe4000000081a */
[----:B------:R-:W-:-:S06]  /*1610*/  DMUL R22, R26, R18 ;  /* 0x000000121a167228 */ /* 0x000fcc0000000000 */
[----:B------:R-:W-:Y:S02]  /*1620*/  DADD R32, R32, R30 ;  /* 0x0000000020207229 */ /* 0x000fe4000000001e */
        /* <DEDUP_REMOVED lines=10> */
[C---:B------:R-:W-:Y:S02]  /*16d0*/  VIADD R22, R35.reuse, 0xfffffc01 ;  /* 0xfffffc0123167836 */ /* 0x040fe40000000000 */
[----:B------:R-:W-:Y:S02]  /*16e0*/  @P1 VIADD R22, R35, 0xfffffc02 ;  /* 0xfffffc0223161836 */ /* 0x000fe40000000000 */
[----:B------:R-:W-:-:S03]  /*16f0*/  IMAD.MOV.U32 R23, RZ, RZ, 0x43300000 ;  /* 0x43300000ff177424 */ /* 0x000fc600078e00ff */
[----:B------:R-:W-:Y:S01]  /*1700*/  DADD R26, R24, R20 ;  /* 0x00000000181a7229 */ /* 0x000fe20000000014 */
[----:B------:R-:W-:-:S06]  /*1710*/  LOP3.LUT R22, R22, 0x80000000, RZ, 0x3c, !PT ;  /* 0x8000000016167812 */ /* 0x000fcc00078e3cff */
[----:B------:R-:W-:Y:S01]  /*1720*/  DADD R22, R22, -UR6 ;  /* 0x8000000616167e29 */ /* 0x000fe20008000000 */
[----:B------:R-:W-:Y:S01]  /*1730*/  UMOV UR6, 0xfefa39ef ;  /* 0xfefa39ef00067882 */ /* 0x000fe20000000000 */
[----:B------:R-:W-:Y:S01]  /*1740*/  DADD R24, R18, R26 ;  /* 0x0000000012187229 */ /* 0x000fe2000000001a */
[----:B------:R-:W-:-:S07]  /*1750*/  UMOV UR7, 0x3fe62e42 ;  /* 0x3fe62e4200077882 */ /* 0x000fce0000000000 */
[--C-:B------:R-:W-:Y:S02]  /*1760*/  DFMA R20, R22, UR6, R24.reuse ;  /* 0x0000000616147c2b */ /* 0x100fe40008000018 */
[----:B------:R-:W-:-:S06]  /*1770*/  DADD R28, R18, -R24 ;  /* 0x00000000121c7229 */ /* 0x000fcc0000000818 */
[----:B------:R-:W-:Y:S02]  /*1780*/  DFMA R18, R22, -UR6, R20 ;  /* 0x8000000616127c2b */ /* 0x000fe40008000014 */
[----:B------:R-:W-:-:S06]  /*1790*/  DADD R28, R26, R28 ;  /* 0x000000001a1c7229 */ /* 0x000fcc000000001c */
        /* <DEDUP_REMOVED lines=49> */
[----:B------:R-:W-:Y:S02]  /*1ab0*/  DFMA R26, R24, R26, 1 ;  /* 0x3ff00000181a742b */ /* 0x000fe4000000001a */
[----:B------:R-:W-:-:S08]  /*1ac0*/  DADD R24, R28, -R20 ;  /* 0x000000001c187229 */ /* 0x000fd00000000814 */
[----:B------:R-:W-:Y:S01]  /*1ad0*/  DADD R24, R22, R24 ;  /* 0x0000000016187229 */ /* 0x000fe20000000018 */
[----:B------:R-:W-:Y:S01]  /*1ae0*/  LEA R23, R18, R27, 0x14 ;  /* 0x0000001b12177211 */ /* 0x000fe200078ea0ff */
[----:B------:R-:W-:Y:S01]  /*1af0*/  IMAD.MOV.U32 R22, RZ, RZ, R26 ;  /* 0x000000ffff167224 */ /* 0x000fe200078e001a */
[----:B------:R-:W-:Y:S08]  /*1b00*/  @!P0 BRA `(.L_x_35) ;  /* 0x0000000000308947 */ /* 0x000ff00003800000 */
[----:B------:R-:W-:Y:S01]  /*1b10*/  FSETP.GEU.AND P1, PT, |R21|, 4.2275390625, PT ;  /* 0x408748001500780b */ /* 0x000fe20003f2e200 */
[C---:B------:R-:W-:Y:S02]  /*1b20*/  DADD R22, R20.reuse, +INF ;  /* 0x7ff0000014167429 */ /* 0x040fe40000000000 */
[----:B------:R-:W-:-:S08]  /*1b30*/  DSETP.GEU.AND P0, PT, R20, RZ, PT ;  /* 0x000000ff1400722a */ /* 0x000fd00003f0e000 */
[----:B------:R-:W-:Y:S02]  /*1b40*/  FSEL R22, R22, RZ, P0 ;  /* 0x000000ff16167208 */ /* 0x000fe40000000000 */
[----:B------:R-:W-:Y:S02]  /*1b50*/  @!P1 LEA.HI R19, R18, R18, RZ, 0x1 ;  /* 0x0000001212139211 */ /* 0x000fe400078f08ff */
[----:B------:R-:W-:Y:S02]  /*1b60*/  FSEL R23, R23, RZ, P0 ;  /* 0x000000ff17177208 */ /* 0x000fe40000000000 */
[----:B------:R-:W-:-:S05]  /*1b70*/  @!P1 SHF.R.S32.HI R19, RZ, 0x1, R19 ;  /* 0x00000001ff139819 */ /* 0x000fca0000011413 */
[----:B------:R-:W-:Y:S02]  /*1b80*/  @!P1 IMAD.IADD R18, R18, 0x1, -R19 ;  /* 0x0000000112129824 */ /* 0x000fe400078e0a13 */
[----:B------:R-:W-:-:S03]  /*1b90*/  @!P1 IMAD R27, R19, 0x100000, R27 ;  /* 0x00100000131b9824 */ /* 0x000fc600078e021b */
[----:B------:R-:W-:Y:S02]  /*1ba0*/  @!P1 LEA R19, R18, 0x3ff00000, 0x14 ;  /* 0x3ff0000012139811 */ /* 0x000fe400078ea0ff */
[----:B------:R-:W-:-:S06]  /*1bb0*/  @!P1 MOV R18, RZ ;  /* 0x000000ff00129202 */ /* 0x000fcc0000000f00 */
[----:B------:R-:W-:-:S11]  /*1bc0*/  @!P1 DMUL R22, R26, R18 ;  /* 0x000000121a169228 */ /* 0x000fd60000000000 */
.L_x_35:
[----:B------:R-:W-:Y:S01]  /*1bd0*/  DFMA R24, R24, R22, R22 ;  /* 0x000000161818722b */ /* 0x000fe20000000016 */
[----:B------:R-:W-:Y:S01]  /*1be0*/  IMAD.MOV.U32 R20, RZ, RZ, R0 ;  /* 0x000000ffff147224 */ /* 0x000fe200078e0000 */
[----:B------:R-:W-:Y:S01]  /*1bf0*/  DSETP.NEU.AND P0, PT, |R22|, +INF , PT ;  /* 0x7ff000001600742a */ /* 0x000fe20003f0d200 */
[----:B------:R-:W-:-:S07]  /*1c00*/  IMAD.MOV.U32 R21, RZ, RZ, 0x0 ;  /* 0x00000000ff157424 */ /* 0x000fce00078e00ff */
[----:B------:R-:W-:Y:S02]  /*1c10*/  FSEL R18, R22, R24, !P0 ;  /* 0x0000001816127208 */ /* 0x000fe40004000000 */
[----:B------:R-:W-:Y:S01]  /*1c20*/  FSEL R22, R23, R25, !P0 ;  /* 0x0000001917167208 */ /* 0x000fe20004000000 */
[----:B------:R-:W-:Y:S06]  /*1c30*/  RET.REL.NODEC R20 `(_Z14kernelgpuInituIdEvPT_S1_S1_S1_iiiiii) ;  /* 0xffffffe014f07950 */ /* 0x000fec0003c3ffff */
.L_x_36:
        /* <DEDUP_REMOVED lines=12> */
.L_x_40:


//--------------------- .nv.shared.reserved.0     --------------------------
	.section	.nv.shared.reserved.0,"aw",@nobits
	.weak		__nv_reservedSMEM_offset_0_alias
	.size		__nv_reservedSMEM_offset_0_alias, 0, 64
	.other		__nv_reservedSMEM_offset_0_alias,@"STO_CUDA_RESERVED_SHARED STV_DEFAULT"
__nv_reservedSMEM_offset_0_alias:
	.zero		0
	.zero		64


//--------------------- .nv.constant0._Z14kernelgpuInituIfEvPT_S1_S1_S1_iiiiii --------------------------
	.section	.nv.constant0._Z14kernelgpuInituIfEvPT_S1_S1_S1_iiiiii,"a",@progbits
	.sectionflags	@""
	.align	4
.nv.constant0._Z14kernelgpuInituIfEvPT_S1_S1_S1_iiiiii:
	.zero		952


//--------------------- .nv.constant0._Z14kernelgpuInituIdEvPT_S1_S1_S1_iiiiii --------------------------
	.section	.nv.constant0._Z14kernelgpuInituIdEvPT_S1_S1_S1_iiiiii,"a",@progbits
	.sectionflags	@""
	.align	4
.nv.constant0._Z14kernelgpuInituIdEvPT_S1_S1_S1_iiiiii:
	.zero		952


//--------------------- SYMBOLS --------------------------

	.type		.nv.reservedSmem.offset0,@object
	.size		.nv.reservedSmem.offset0,0x4
